def matmul_kernel(
    a_ptr,
    b_ptr,
    c_ptr,
    M,
    N,
    K,
    stride_am,
    stride_ak,
    stride_bk,
    stride_bn,
    stride_cm,
    stride_cn,
    BLOCK_M: tl.constexpr,
    BLOCK_N: tl.constexpr,
    BLOCK_K: tl.constexpr,
    GROUP_M: tl.constexpr,
):
    pid = tl.program_id(axis=0)
    num_pid_m = tl.cdiv(M, BLOCK_M)
    num_pid_n = tl.cdiv(N, BLOCK_N)
    num_pid_in_group = GROUP_M * num_pid_n
    group_id = pid // num_pid_in_group
    first_pid_m = group_id * GROUP_M
    group_size_m = min(num_pid_m - first_pid_m, GROUP_M)
    pid_m = first_pid_m + ((pid % num_pid_in_group) % group_size_m)
    pid_n = (pid % num_pid_in_group) // group_size_m

    offs_am = (pid_m * BLOCK_M + tl.arange(0, BLOCK_M)) % M
    offs_bn = (pid_n * BLOCK_N + tl.arange(0, BLOCK_N)) % N
    offs_k = tl.arange(0, BLOCK_K)
    a_ptrs = a_ptr + offs_am[:, None] * stride_am + offs_k[None, :] * stride_ak
    b_ptrs = b_ptr + offs_k[:, None] * stride_bk + offs_bn[None, :] * stride_bn

    acc = tl.zeros((BLOCK_M, BLOCK_N), dtype=tl.float32)
    for kk in range(0, tl.cdiv(K, BLOCK_K)):
        a = tl.load(a_ptrs, mask=offs_k[None, :] < K - kk * BLOCK_K, other=0.0)
        b = tl.load(b_ptrs, mask=offs_k[:, None] < K - kk * BLOCK_K, other=0.0)
        acc = tl.dot(a, b, acc)
        a_ptrs += BLOCK_K * stride_ak
        b_ptrs += BLOCK_K * stride_bk

    c = acc.to(c_ptr.dtype.element_ty)
    offs_cm = pid_m * BLOCK_M + tl.arange(0, BLOCK_M)
    offs_cn = pid_n * BLOCK_N + tl.arange(0, BLOCK_N)
    c_ptrs = c_ptr + offs_cm[:, None] * stride_cm + offs_cn[None, :] * stride_cn
    mask = (offs_cm[:, None] < M) & (offs_cn[None, :] < N)
    tl.store(c_ptrs, c, mask=mask)

# config = {"BLOCK_K": 64, "BLOCK_M": 32, "BLOCK_N": 256, "GROUP_M": 8, "arch": "sm_80", "dtype": "fp16", "num_ctas": 1, "num_stages": 3, "num_warps": 8}
# arch = sm_80


// ===== COMPILED SASS (sm_80) =====

	.target	sm_80

	.elftype	@"ET_EXEC"


//--------------------- .note.nv.tkinfo           --------------------------
	.section	.note.nv.tkinfo,"",@"SHT_NOTE"
	.sectionflags	@"SHF_NOTE_NV_TKINFO"
	.tkinfo
        /*0018*/ 	.word	0x00000002
        /*0030*/ 	.string	""
        /*0030*/ 	.string	"ptxas"
        /*0030*/ 	.string	"Cuda compilation tools, release 13.0, V13.0.88"
        /*0030*/ 	.string	"Build cuda_13.0.r13.0/compiler.36424714_0"
        /*0030*/ 	.string	"-v  -suppress-debug-info  -lineinfo  -arch sm_80 "



//--------------------- .note.nv.cuinfo           --------------------------
	.section	.note.nv.cuinfo,"",@"SHT_NOTE"
	.sectionflags	@"SHF_NOTE_NV_CUINFO"
        /*0018*/ 	.short	0x0002
        /*001a*/ 	.short	0x0050
        /*001c*/ 	.short	0x0082
	.zero		2


//--------------------- .nv.info                  --------------------------
	.section	.nv.info,"",@"SHT_CUDA_INFO"
	.align	4


	//----- nvinfo : EIATTR_REGCOUNT
	.align		4
        /*0000*/ 	.byte	0x04, 0x2f
        /*0002*/ 	.short	(.L_1 - .L_0)
	.align		4
.L_0:
        /*0004*/ 	.word	index@(matmul_kernel)
        /*0008*/ 	.word	0x000000ff


	//----- nvinfo : EIATTR_FRAME_SIZE
	.align		4
.L_1:
        /*000c*/ 	.byte	0x04, 0x11
        /*000e*/ 	.short	(.L_3 - .L_2)
	.align		4
.L_2:
        /*0010*/ 	.word	index@(matmul_kernel)
        /*0014*/ 	.word	0x00000000


	//----- nvinfo : EIATTR_MIN_STACK_SIZE
	.align		4
.L_3:
        /*0018*/ 	.byte	0x04, 0x12
        /*001a*/ 	.short	(.L_5 - .L_4)
	.align		4
.L_4:
        /*001c*/ 	.word	index@(matmul_kernel)
        /*0020*/ 	.word	0x00000000
.L_5:


//--------------------- .nv.info.matmul_kernel    --------------------------
	.section	.nv.info.matmul_kernel,"",@"SHT_CUDA_INFO"
	.sectionflags	@""
	.align	4


	//----- nvinfo : EIATTR_CUDA_API_VERSION
	.align		4
        /*0000*/ 	.byte	0x04, 0x37
        /*0002*/ 	.short	(.L_7 - .L_6)
.L_6:
        /*0004*/ 	.word	0x00000082


	//----- nvinfo : EIATTR_SW2861232_WAR
	.align		4
.L_7:
        /*0008*/ 	.byte	0x01, 0x35
	.zero		2


	//----- nvinfo : EIATTR_PARAM_CBANK
	.align		4
        /*000c*/ 	.byte	0x04, 0x0a
        /*000e*/ 	.short	(.L_9 - .L_8)
	.align		4
.L_8:
        /*0010*/ 	.word	index@(.nv.constant0.matmul_kernel)
        /*0014*/ 	.short	0x0160
        /*0016*/ 	.short	0x0050


	//----- nvinfo : EIATTR_CBANK_PARAM_SIZE
	.align		4
.L_9:
        /*0018*/ 	.byte	0x03, 0x19
        /*001a*/ 	.short	0x0050


	//----- nvinfo : EIATTR_KPARAM_INFO
	.align		4
        /*001c*/ 	.byte	0x04, 0x17
        /*001e*/ 	.short	(.L_11 - .L_10)
.L_10:
        /*0020*/ 	.word	0x00000000
        /*0024*/ 	.short	0x000d
        /*0026*/ 	.short	0x0048
        /*0028*/ 	.byte	0x00, 0xf4, 0x21, 0x00


	//----- nvinfo : EIATTR_KPARAM_INFO
	.align		4
.L_11:
        /*002c*/ 	.byte	0x04, 0x17
        /*002e*/ 	.short	(.L_13 - .L_12)
.L_12:
        /*0030*/ 	.word	0x00000000
        /*0034*/ 	.short	0x000c
        /*0036*/ 	.short	0x0040
        /*0038*/ 	.byte	0x00, 0xf4, 0x21, 0x00


	//----- nvinfo : EIATTR_KPARAM_INFO
	.align		4
.L_13:
        /*003c*/ 	.byte	0x04, 0x17
        /*003e*/ 	.short	(.L_15 - .L_14)
.L_14:
        /*0040*/ 	.word	0x00000000
        /*0044*/ 	.short	0x000b
        /*0046*/ 	.short	0x0038
        /*0048*/ 	.byte	0x00, 0xf0, 0x11, 0x00


	//----- nvinfo : EIATTR_KPARAM_INFO
	.align		4
.L_15:
        /*004c*/ 	.byte	0x04, 0x17
        /*004e*/ 	.short	(.L_17 - .L_16)
.L_16:
        /*0050*/ 	.word	0x00000000
        /*0054*/ 	.short	0x000a
        /*0056*/ 	.short	0x0034
        /*0058*/ 	.byte	0x00, 0xf0, 0x11, 0x00


	//----- nvinfo : EIATTR_KPARAM_INFO
	.align		4
.L_17:
        /*005c*/ 	.byte	0x04, 0x17
        /*005e*/ 	.short	(.L_19 - .L_18)
.L_18:
        /*0060*/ 	.word	0x00000000
        /*0064*/ 	.short	0x0009
        /*0066*/ 	.short	0x0030
        /*0068*/ 	.byte	0x00, 0xf0, 0x11, 0x00


	//----- nvinfo : EIATTR_KPARAM_INFO
	.align		4
.L_19:
        /*006c*/ 	.byte	0x04, 0x17
        /*006e*/ 	.short	(.L_21 - .L_20)
.L_20:
        /*0070*/ 	.word	0x00000000
        /*0074*/ 	.short	0x0008
        /*0076*/ 	.short	0x002c
        /*0078*/ 	.byte	0x00, 0xf0, 0x11, 0x00


	//----- nvinfo : EIATTR_KPARAM_INFO
	.align		4
.L_21:
        /*007c*/ 	.byte	0x04, 0x17
        /*007e*/ 	.short	(.L_23 - .L_22)
.L_22:
        /*0080*/ 	.word	0x00000000
        /*0084*/ 	.short	0x0007
        /*0086*/ 	.short	0x0028
        /*0088*/ 	.byte	0x00, 0xf0, 0x11, 0x00


	//----- nvinfo : EIATTR_KPARAM_INFO
	.align		4
.L_23:
        /*008c*/ 	.byte	0x04, 0x17
        /*008e*/ 	.short	(.L_25 - .L_24)
.L_24:
        /*0090*/ 	.word	0x00000000
        /*0094*/ 	.short	0x0006
        /*0096*/ 	.short	0x0024
        /*0098*/ 	.byte	0x00, 0xf0, 0x11, 0x00


	//----- nvinfo : EIATTR_KPARAM_INFO
	.align		4
.L_25:
        /*009c*/ 	.byte	0x04, 0x17
        /*009e*/ 	.short	(.L_27 - .L_26)
.L_26:
        /*00a0*/ 	.word	0x00000000
        /*00a4*/ 	.short	0x0005
        /*00a6*/ 	.short	0x0020
        /*00a8*/ 	.byte	0x00, 0xf0, 0x11, 0x00


	//----- nvinfo : EIATTR_KPARAM_INFO
	.align		4
.L_27:
        /*00ac*/ 	.byte	0x04, 0x17
        /*00ae*/ 	.short	(.L_29 - .L_28)
.L_28:
        /*00b0*/ 	.word	0x00000000
        /*00b4*/ 	.short	0x0004
        /*00b6*/ 	.short	0x001c
        /*00b8*/ 	.byte	0x00, 0xf0, 0x11, 0x00


	//----- nvinfo : EIATTR_KPARAM_INFO
	.align		4
.L_29:
        /*00bc*/ 	.byte	0x04, 0x17
        /*00be*/ 	.short	(.L_31 - .L_30)
.L_30:
        /*00c0*/ 	.word	0x00000000
        /*00c4*/ 	.short	0x0003
        /*00c6*/ 	.short	0x0018
        /*00c8*/ 	.byte	0x00, 0xf0, 0x11, 0x00


	//----- nvinfo : EIATTR_KPARAM_INFO
	.align		4
.L_31:
        /*00cc*/ 	.byte	0x04, 0x17
        /*00ce*/ 	.short	(.L_33 - .L_32)
.L_32:
        /*00d0*/ 	.word	0x00000000
        /*00d4*/ 	.short	0x0002
        /*00d6*/ 	.short	0x0010
        /*00d8*/ 	.byte	0x00, 0xf4, 0x21, 0x00


	//----- nvinfo : EIATTR_KPARAM_INFO
	.align		4
.L_33:
        /*00dc*/ 	.byte	0x04, 0x17
        /*00de*/ 	.short	(.L_35 - .L_34)
.L_34:
        /*00e0*/ 	.word	0x00000000
        /*00e4*/ 	.short	0x0001
        /*00e6*/ 	.short	0x0008
        /*00e8*/ 	.byte	0x00, 0xf4, 0x21, 0x00


	//----- nvinfo : EIATTR_KPARAM_INFO
	.align		4
.L_35:
        /*00ec*/ 	.byte	0x04, 0x17
        /*00ee*/ 	.short	(.L_37 - .L_36)
.L_36:
        /*00f0*/ 	.word	0x00000000
        /*00f4*/ 	.short	0x0000
        /*00f6*/ 	.short	0x0000
        /*00f8*/ 	.byte	0x00, 0xf4, 0x21, 0x00


	//----- nvinfo : EIATTR_MAXREG_COUNT
	.align		4
.L_37:
        /*00fc*/ 	.byte	0x03, 0x1b
        /*00fe*/ 	.short	0x00ff


	//----- nvinfo : EIATTR_NUM_BARRIERS
	.align		4
        /*0100*/ 	.byte	0x02, 0x4c
        /*0102*/ 	.byte	0x01
	.zero		1


	//----- nvinfo : EIATTR_MERCURY_ISA_VERSION
	.align		4
        /*0104*/ 	.byte	0x03, 0x5f
        /*0106*/ 	.short	0x0000


	//----- nvinfo : EIATTR_EXIT_INSTR_OFFSETS
	.align		4
        /*0108*/ 	.byte	0x04, 0x1c
        /*010a*/ 	.short	(.L_39 - .L_38)


	//   ....[0]....
.L_38:
        /*010c*/ 	.word	0x00007f20


	//   ....[1]....
        /*0110*/ 	.word	0x00007f50


	//----- nvinfo : EIATTR_REQNTID
	.align		4
.L_39:
        /*0114*/ 	.byte	0x04, 0x10
        /*0116*/ 	.short	(.L_41 - .L_40)
.L_40:
        /*0118*/ 	.word	0x00000100
        /*011c*/ 	.word	0x00000001
        /*0120*/ 	.word	0x00000001
.L_41:


//--------------------- .nv.callgraph             --------------------------
	.section	.nv.callgraph,"",@"SHT_CUDA_CALLGRAPH"
	.align	4
	.sectionentsize	8
	.align		4
        /*0000*/ 	.word	0x00000000
	.align		4
        /*0004*/ 	.word	0xffffffff
	.align		4
        /*0008*/ 	.word	0x00000000
	.align		4
        /*000c*/ 	.word	0xfffffffe
	.align		4
        /*0010*/ 	.word	0x00000000
	.align		4
        /*0014*/ 	.word	0xfffffffd
	.align		4
        /*0018*/ 	.word	0x00000000
	.align		4
        /*001c*/ 	.word	0xfffffffc


//--------------------- .nv.rel.action            --------------------------
	.section	.nv.rel.action,"",@"SHT_CUDA_RELOCINFO"
	.align	8
	.sectionentsize	8
        /*0000*/ 	.byte	0x73, 0x00, 0x00, 0x00, 0x00, 0x00, 0x00, 0x00, 0x00, 0x00, 0x00, 0x11, 0x25, 0x00, 0x05, 0x36


//--------------------- .nv.constant0.matmul_kernel --------------------------
	.section	.nv.constant0.matmul_kernel,"a",@progbits
	.sectionflags	@""
	.align	4
.nv.constant0.matmul_kernel:
	.zero		432


//--------------------- .text.matmul_kernel       --------------------------
	.section	.text.matmul_kernel,"ax",@progbits
	.sectioninfo	@"SHI_REGISTERS=255"
	.align	128
        .global         matmul_kernel
        .type           matmul_kernel,@function
        .size           matmul_kernel,(.L_x_5 - matmul_kernel)
        .other          matmul_kernel,@"STO_CUDA_ENTRY STV_DEFAULT"
matmul_kernel:
.text.matmul_kernel:
[----:B------:R-:W-:Y:S02]  /*0000*/  IMAD.MOV.U32 R1, RZ, RZ, c[0x0][0x28] ;  /* 0x00000a00ff017624 */ /* 0x000fe400078e00ff */
[----:B------:R-:W-:Y:S01]  /*0010*/  IMAD.MOV.U32 R0, RZ, RZ, c[0x0][0x17c] ;  /* 0x00005f00ff007624 */ /* 0x000fe200078e00ff */
[----:B------:R-:W0:Y:S01]  /*0020*/  S2R R5, SR_CTAID.X ;  /* 0x0000000000057919 */ /* 0x000e220000002500 */
[----:B------:R-:W-:Y:S02]  /*0030*/  ULDC UR4, c[0x0][0x180] ;  /* 0x0000600000047ab9 */ /* 0x000fe40000000800 */
[----:B------:R-:W-:Y:S01]  /*0040*/  ULDC.64 UR6, c[0x0][0x118] ;  /* 0x0000460000067ab9 */ /* 0x000fe20000000a00 */
[----:B------:R-:W-:Y:S01]  /*0050*/  IADD3 R0, R0, 0xff, RZ ;  /* 0x000000ff00007810 */ /* 0x000fe20007ffe0ff */
[----:B------:R-:W1:Y:S03]  /*0060*/  S2R R195, SR_TID.X ;  /* 0x0000000000c37919 */ /* 0x000e660000002100 */
[----:B------:R-:W-:-:S04]  /*0070*/  SHF.R.S32.HI R3, RZ, 0x1f, R0 ;  /* 0x0000001fff037819 */ /* 0x000fc80000011400 */
[----:B------:R-:W-:-:S04]  /*0080*/  LEA.HI R3, R3, R0, RZ, 0x8 ;  /* 0x0000000003037211 */ /* 0x000fc800078f40ff */
[----:B------:R-:W-:-:S05]  /*0090*/  SHF.R.S32.HI R3, RZ, 0x8, R3 ;  /* 0x00000008ff037819 */ /* 0x000fca0000011403 */
[----:B------:R-:W-:Y:S01]  /*00a0*/  IMAD.SHL.U32 R4, R3, 0x8, RZ ;  /* 0x0000000803047824 */ /* 0x000fe200078e00ff */
[----:B0-----:R-:W-:-:S04]  /*00b0*/  IABS R8, R5 ;  /* 0x0000000500087213 */ /* 0x001fc80000000000 */
[-C--:B------:R-:W-:Y:S02]  /*00c0*/  IABS R7, R4.reuse ;  /* 0x0000000400077213 */ /* 0x080fe40000000000 */
[----:B------:R-:W-:Y:S02]  /*00d0*/  IABS R10, R4 ;  /* 0x00000004000a7213 */ /* 0x000fe40000000000 */
[----:B------:R-:W0:Y:S01]  /*00e0*/  I2F.RP R0, R7 ;  /* 0x0000000700007306 */ /* 0x000e220000209400 */
[----:B-1----:R-:W-:Y:S02]  /*00f0*/  SHF.R.U32.HI R221, RZ, 0x5, R195 ;  /* 0x00000005ffdd7819 */ /* 0x002fe400000116c3 */
[----:B------:R-:W-:Y:S02]  /*0100*/  LOP3.LUT R223, R195, 0xc0, RZ, 0xc0, !PT ;  /* 0x000000c0c3df7812 */ /* 0x000fe400078ec0ff */
[----:B------:R-:W-:Y:S02]  /*0110*/  SGXT.U32 R221, R221, 0x3 ;  /* 0x00000003dddd781a */ /* 0x000fe40000000000 */
[----:B------:R-:W-:-:S02]  /*0120*/  LOP3.LUT R220, R195, 0xe0, RZ, 0xc0, !PT ;  /* 0x000000e0c3dc7812 */ /* 0x000fc400078ec0ff */
[----:B------:R-:W-:Y:S02]  /*0130*/  LOP3.LUT R212, R195, 0x3f, RZ, 0xc0, !PT ;  /* 0x0000003fc3d47812 */ /* 0x000fe400078ec0ff */
[C---:B------:R-:W-:Y:S02]  /*0140*/  LOP3.LUT R219, R221.reuse, 0x8, RZ, 0xfc, !PT ;  /* 0x00000008dddb7812 */ /* 0x040fe400078efcff */
[C---:B------:R-:W-:Y:S02]  /*0150*/  LOP3.LUT R218, R221.reuse, 0x10, RZ, 0xfc, !PT ;  /* 0x00000010ddda7812 */ /* 0x040fe400078efcff */
[C---:B------:R-:W-:Y:S01]  /*0160*/  LOP3.LUT R217, R221.reuse, 0x18, RZ, 0xfc, !PT ;  /* 0x00000018ddd97812 */ /* 0x040fe200078efcff */
[----:B0-----:R-:W0:Y:S01]  /*0170*/  MUFU.RCP R0, R0 ;  /* 0x0000000000007308 */ /* 0x001e220000001000 */
[C---:B------:R-:W-:Y:S02]  /*0180*/  LOP3.LUT R216, R221.reuse, 0x20, RZ, 0xfc, !PT ;  /* 0x00000020ddd87812 */ /* 0x040fe400078efcff */
[----:B------:R-:W-:-:S02]  /*0190*/  LOP3.LUT R215, R221, 0x28, RZ, 0xfc, !PT ;  /* 0x00000028ddd77812 */ /* 0x000fc400078efcff */
[C---:B------:R-:W-:Y:S02]  /*01a0*/  LOP3.LUT R214, R221.reuse, 0x30, RZ, 0xfc, !PT ;  /* 0x00000030ddd67812 */ /* 0x040fe400078efcff */
[----:B------:R-:W-:Y:S02]  /*01b0*/  LOP3.LUT R213, R221, 0x38, RZ, 0xfc, !PT ;  /* 0x00000038ddd57812 */ /* 0x000fe400078efcff */
[----:B0-----:R-:W-:Y:S01]  /*01c0*/  IADD3 R2, R0, 0xffffffe, RZ ;  /* 0x0ffffffe00027810 */ /* 0x001fe20007ffe0ff */
[----:B------:R-:W-:-:S03]  /*01d0*/  IMAD.MOV R0, RZ, RZ, -R10 ;  /* 0x000000ffff007224 */ /* 0x000fc600078e0a0a */
[----:B------:R0:W1:Y:S02]  /*01e0*/  F2I.FTZ.U32.TRUNC.NTZ R3, R2 ;  /* 0x0000000200037305 */ /* 0x000064000021f000 */
[----:B0-----:R-:W-:Y:S02]  /*01f0*/  IMAD.MOV.U32 R2, RZ, RZ, RZ ;  /* 0x000000ffff027224 */ /* 0x001fe400078e00ff */
[----:B-1----:R-:W-:-:S04]  /*0200*/  IMAD.MOV R6, RZ, RZ, -R3 ;  /* 0x000000ffff067224 */ /* 0x002fc800078e0a03 */
[----:B------:R-:W-:Y:S02]  /*0210*/  IMAD R9, R6, R7, RZ ;  /* 0x0000000706097224 */ /* 0x000fe400078e02ff */
[----:B------:R-:W-:Y:S02]  /*0220*/  IMAD.MOV.U32 R6, RZ, RZ, R8 ;  /* 0x000000ffff067224 */ /* 0x000fe400078e0008 */
[----:B------:R-:W-:-:S06]  /*0230*/  IMAD.HI.U32 R3, R3, R9, R2 ;  /* 0x0000000903037227 */ /* 0x000fcc00078e0002 */
[----:B------:R-:W-:-:S04]  /*0240*/  IMAD.HI.U32 R3, R3, R6, RZ ;  /* 0x0000000603037227 */ /* 0x000fc800078e00ff */
[----:B------:R-:W-:-:S05]  /*0250*/  IMAD R0, R3, R0, R6 ;  /* 0x0000000003007224 */ /* 0x000fca00078e0206 */
[----:B------:R-:W-:-:S13]  /*0260*/  ISETP.GT.U32.AND P1, PT, R7, R0, PT ;  /* 0x000000000700720c */ /* 0x000fda0003f24070 */
[----:B------:R-:W-:Y:S01]  /*0270*/  @!P1 IMAD.IADD R0, R0, 0x1, -R7 ;  /* 0x0000000100009824 */ /* 0x000fe200078e0a07 */
[----:B------:R-:W-:Y:S02]  /*0280*/  @!P1 IADD3 R3, R3, 0x1, RZ ;  /* 0x0000000103039810 */ /* 0x000fe40007ffe0ff */
[----:B------:R-:W-:Y:S02]  /*0290*/  ISETP.NE.AND P1, PT, R4, RZ, PT ;  /* 0x000000ff0400720c */ /* 0x000fe40003f25270 */
[----:B------:R-:W-:Y:S02]  /*02a0*/  ISETP.GE.U32.AND P0, PT, R0, R7, PT ;  /* 0x000000070000720c */ /* 0x000fe40003f06070 */
[----:B------:R-:W-:-:S04]  /*02b0*/  LOP3.LUT R0, R5, R4, RZ, 0x3c, !PT ;  /* 0x0000000405007212 */ /* 0x000fc800078e3cff */
[----:B------:R-:W-:Y:S01]  /*02c0*/  ISETP.GE.AND P2, PT, R0, RZ, PT ;  /* 0x000000ff0000720c */ /* 0x000fe20003f46270 */
[----:B------:R-:W-:-:S05]  /*02d0*/  IMAD.MOV.U32 R0, RZ, RZ, 0x1f ;  /* 0x0000001fff007424 */ /* 0x000fca00078e00ff */
[----:B------:R-:W-:Y:S02]  /*02e0*/  IADD3 R0, R0, c[0x0][0x178], RZ ;  /* 0x00005e0000007a10 */ /* 0x000fe40007ffe0ff */
[----:B------:R-:W-:-:S05]  /*02f0*/  @P0 IADD3 R3, R3, 0x1, RZ ;  /* 0x0000000103030810 */ /* 0x000fca0007ffe0ff */
[----:B------:R-:W-:Y:S01]  /*0300*/  IMAD.MOV.U32 R2, RZ, RZ, R3 ;  /* 0x000000ffff027224 */ /* 0x000fe200078e0003 */
[----:B------:R-:W-:-:S03]  /*0310*/  SHF.R.S32.HI R3, RZ, 0x1f, R0 ;  /* 0x0000001fff037819 */ /* 0x000fc60000011400 */
[----:B------:R-:W-:Y:S01]  /*0320*/  @!P2 IMAD.MOV R2, RZ, RZ, -R2 ;  /* 0x000000ffff02a224 */ /* 0x000fe200078e0a02 */
[----:B------:R-:W-:Y:S02]  /*0330*/  @!P1 LOP3.LUT R2, RZ, R4, RZ, 0x33, !PT ;  /* 0x00000004ff029212 */ /* 0x000fe400078e33ff */
[----:B------:R-:W-:-:S03]  /*0340*/  LEA.HI R3, R3, R0, RZ, 0x5 ;  /* 0x0000000003037211 */ /* 0x000fc600078f28ff */
[----:B------:R-:W-:Y:S02]  /*0350*/  IMAD.SHL.U32 R6, R2, 0x8, RZ ;  /* 0x0000000802067824 */ /* 0x000fe400078e00ff */
[----:B------:R-:W-:-:S03]  /*0360*/  IMAD.MOV R2, RZ, RZ, -R2 ;  /* 0x000000ffff027224 */ /* 0x000fc600078e0a02 */
[----:B------:R-:W-:Y:S01]  /*0370*/  LEA.HI.SX32 R3, R3, -R6, 0x1b ;  /* 0x8000000603037211 */ /* 0x000fe200078fdaff */
[----:B------:R-:W-:-:S03]  /*0380*/  IMAD R4, R4, R2, R5 ;  /* 0x0000000204047224 */ /* 0x000fc600078e0205 */
[----:B------:R-:W-:Y:S02]  /*0390*/  IMNMX R11, R3, 0x8, PT ;  /* 0x00000008030b7817 */ /* 0x000fe40003800200 */
[----:B------:R-:W-:Y:S02]  /*03a0*/  IABS R9, R4 ;  /* 0x0000000400097213 */ /* 0x000fe40000000000 */
[----:B------:R-:W-:-:S04]  /*03b0*/  IABS R7, R11 ;  /* 0x0000000b00077213 */ /* 0x000fc80000000000 */
[----:B------:R-:W0:Y:S08]  /*03c0*/  I2F.RP R0, R7 ;  /* 0x0000000700007306 */ /* 0x000e300000209400 */
[----:B0-----:R-:W0:Y:S02]  /*03d0*/  MUFU.RCP R0, R0 ;  /* 0x0000000000007308 */ /* 0x001e240000001000 */
[----:B0-----:R-:W-:-:S06]  /*03e0*/  IADD3 R3, R0, 0xffffffe, RZ ;  /* 0x0ffffffe00037810 */ /* 0x001fcc0007ffe0ff */
[----:B------:R-:W0:Y:S02]  /*03f0*/  F2I.FTZ.U32.TRUNC.NTZ R3, R3 ;  /* 0x0000000300037305 */ /* 0x000e24000021f000 */
[----:B0-----:R-:W-:-:S04]  /*0400*/  IMAD.MOV R8, RZ, RZ, -R3 ;  /* 0x000000ffff087224 */ /* 0x001fc800078e0a03 */
[----:B------:R-:W-:Y:S01]  /*0410*/  IMAD.MOV.U32 R2, RZ, RZ, R8 ;  /* 0x000000ffff027224 */ /* 0x000fe200078e0008 */
[----:B------:R-:W-:-:S03]  /*0420*/  IABS R8, R11 ;  /* 0x0000000b00087213 */ /* 0x000fc60000000000 */
[----:B------:R-:W-:Y:S02]  /*0430*/  IMAD R5, R2, R7, RZ ;  /* 0x0000000702057224 */ /* 0x000fe400078e02ff */
[----:B------:R-:W-:Y:S02]  /*0440*/  IMAD.MOV.U32 R2, RZ, RZ, RZ ;  /* 0x000000ffff027224 */ /* 0x000fe400078e00ff */
[----:B------:R-:W-:Y:S02]  /*0450*/  IMAD.MOV R0, RZ, RZ, -R8 ;  /* 0x000000ffff007224 */ /* 0x000fe400078e0a08 */
[----:B------:R-:W-:Y:S01]  /*0460*/  IMAD.HI.U32 R2, R3, R5, R2 ;  /* 0x0000000503027227 */ /* 0x000fe200078e0002 */
[----:B------:R-:W-:-:S05]  /*0470*/  LOP3.LUT R3, R195, 0x1f, RZ, 0xc0, !PT ;  /* 0x0000001fc3037812 */ /* 0x000fca00078ec0ff */
        /* <DEDUP_REMOVED lines=8> */
[----:B------:R-:W-:-:S07]  /*0500*/  ISETP.GE.AND P2, PT, R0, RZ, PT ;  /* 0x000000ff0000720c */ /* 0x000fce0003f46270 */
[----:B------:R-:W-:-:S05]  /*0510*/  @P0 IADD3 R2, R2, 0x1, RZ ;  /* 0x0000000102020810 */ /* 0x000fca0007ffe0ff */
[----:B------:R-:W-:Y:S02]  /*0520*/  IMAD.MOV.U32 R118, RZ, RZ, R2 ;  /* 0x000000ffff767224 */ /* 0x000fe400078e0002 */
[----:B------:R-:W-:Y:S02]  /*0530*/  IMAD.MOV.U32 R2, RZ, RZ, c[0x0][0x180] ;  /* 0x00006000ff027624 */ /* 0x000fe400078e00ff */
[----:B------:R-:W-:Y:S01]  /*0540*/  @!P2 IMAD.MOV R118, RZ, RZ, -R118 ;  /* 0x000000ffff76a224 */ /* 0x000fe200078e0a76 */
[----:B------:R-:W-:Y:S02]  /*0550*/  @!P1 LOP3.LUT R118, RZ, R11, RZ, 0x33, !PT ;  /* 0x0000000bff769212 */ /* 0x000fe400078e33ff */
[----:B------:R-:W-:-:S03]  /*0560*/  IADD3 R2, R2, 0x3f, RZ ;  /* 0x0000003f02027810 */ /* 0x000fc60007ffe0ff */
[----:B------:R-:W-:Y:S01]  /*0570*/  IMAD.MOV R0, RZ, RZ, -R118 ;  /* 0x000000ffff007224 */ /* 0x000fe200078e0a76 */
[----:B------:R-:W-:Y:S01]  /*0580*/  ISETP.GT.AND P0, PT, R2, 0x3f, PT ;  /* 0x0000003f0200780c */ /* 0x000fe20003f04270 */
[----:B------:R-:W-:Y:S02]  /*0590*/  IMAD.SHL.U32 R118, R118, 0x100, RZ ;  /* 0x0000010076767824 */ /* 0x000fe400078e00ff */
[----:B------:R-:W-:-:S04]  /*05a0*/  IMAD R0, R11, R0, R4 ;  /* 0x000000000b007224 */ /* 0x000fc800078e0204 */
[----:B------:R-:W-:-:S04]  /*05b0*/  IMAD.IADD R0, R6, 0x1, R0 ;  /* 0x0000000106007824 */ /* 0x000fc800078e0200 */
[----:B------:R-:W-:Y:S02]  /*05c0*/  IMAD R120, R0, 0x20, R3 ;  /* 0x0000002000787824 */ /* 0x000fe400078e0203 */
[----:B------:R-:W-:Y:S05]  /*05d0*/  @P0 BRA `(.L_x_0) ;  /* 0x000000a000000947 */ /* 0x000fea0003800000 */
[----:B------:R-:W-:Y:S01]  /*05e0*/  IMAD.SHL.U32 R196, R195, 0x20, RZ ;  /* 0x00000020c3c47824 */ /* 0x000fe200078e00ff */
[----:B------:R-:W-:Y:S01]  /*05f0*/  CS2R R88, SRZ ;  /* 0x0000000000587805 */ /* 0x000fe2000001ff00 */
[----:B------:R-:W-:Y:S01]  /*0600*/  CS2R R8, SRZ ;  /* 0x0000000000087805 */ /* 0x000fe2000001ff00 */
[----:B------:R-:W-:Y:S01]  /*0610*/  CS2R R64, SRZ ;  /* 0x0000000000407805 */ /* 0x000fe2000001ff00 */
[----:B------:R-:W-:Y:S01]  /*0620*/  CS2R R6, SRZ ;  /* 0x0000000000067805 */ /* 0x000fe2000001ff00 */
[----:B------:R-:W-:Y:S01]  /*0630*/  CS2R R90, SRZ ;  /* 0x00000000005a7805 */ /* 0x000fe2000001ff00 */
[----:B------:R-:W-:Y:S01]  /*0640*/  CS2R R4, SRZ ;  /* 0x0000000000047805 */ /* 0x000fe2000001ff00 */
[----:B------:R-:W-:Y:S01]  /*0650*/  CS2R R66, SRZ ;  /* 0x0000000000427805 */ /* 0x000fe2000001ff00 */
[----:B------:R-:W-:Y:S01]  /*0660*/  CS2R R2, SRZ ;  /* 0x0000000000027805 */ /* 0x000fe2000001ff00 */
[----:B------:R-:W-:Y:S05]  /*0670*/  BRA `(.L_x_1) ;  /* 0x0000698000007947 */ /* 0x000fea0003800000 */
.L_x_0:
[----:B------:R-:W-:Y:S01]  /*0680*/  IABS R0, c[0x0][0x17c] ;  /* 0x00005f0000007a13 */ /* 0x000fe20000000000 */
[----:B------:R-:W-:Y:S01]  /*0690*/  IMAD.MOV.U32 R10, RZ, RZ, RZ ;  /* 0x000000ffff0a7224 */ /* 0x000fe200078e00ff */
[----:B------:R-:W-:Y:S01]  /*06a0*/  LEA.HI R5, R223, R118, RZ, 0x1a ;  /* 0x00000076df057211 */ /* 0x000fe200078fd0ff */
[----:B------:R-:W-:Y:S01]  /*06b0*/  IMAD R119, R212, c[0x0][0x18c], RZ ;  /* 0x00006300d4777a24 */ /* 0x000fe200078e02ff */
[----:B------:R-:W0:Y:S01]  /*06c0*/  I2F.RP R4, R0 ;  /* 0x0000000000047306 */ /* 0x000e220000209400 */
[----:B------:R-:W-:Y:S01]  /*06d0*/  IABS R95, c[0x0][0x178] ;  /* 0x00005e00005f7a13 */ /* 0x000fe20000000000 */
[----:B------:R-:W-:Y:S01]  /*06e0*/  IMAD.SHL.U32 R196, R195, 0x20, RZ ;  /* 0x00000020c3c47824 */ /* 0x000fe200078e00ff */
[C---:B------:R-:W-:Y:S01]  /*06f0*/  IADD3 R3, R5.reuse, 0xfc, RZ ;  /* 0x000000fc05037810 */ /* 0x040fe20007ffe0ff */
[----:B------:R-:W-:Y:S01]  /*0700*/  IMAD.MOV.U32 R194, RZ, RZ, c[0x0][0x18c] ;  /* 0x00006300ffc27624 */ /* 0x000fe200078e00ff */
[----:B------:R-:W-:Y:S01]  /*0710*/  IADD3 R6, R5, 0xf8, RZ ;  /* 0x000000f805067810 */ /* 0x000fe20007ffe0ff */
[----:B------:R-:W-:Y:S01]  /*0720*/  IMAD.MOV.U32 R193, RZ, RZ, c[0x0][0x188] ;  /* 0x00006200ffc17624 */ /* 0x000fe200078e00ff */
[----:B------:R-:W-:Y:S01]  /*0730*/  IABS R9, R3 ;  /* 0x0000000300097213 */ /* 0x000fe20000000000 */
[----:B------:R-:W-:Y:S01]  /*0740*/  IMAD R210, R221, c[0x0][0x188], RZ ;  /* 0x00006200ddd27a24 */ /* 0x000fe200078e02ff */
[----:B------:R-:W-:Y:S01]  /*0750*/  IABS R8, R6 ;  /* 0x0000000600087213 */ /* 0x000fe20000000000 */
[----:B------:R-:W-:Y:S01]  /*0760*/  IMAD R203, R213, c[0x0][0x188], RZ ;  /* 0x00006200d5cb7a24 */ /* 0x000fe200078e02ff */
[C---:B------:R-:W-:Y:S01]  /*0770*/  IADD3 R12, R5.reuse, 0xf4, RZ ;  /* 0x000000f4050c7810 */ /* 0x040fe20007ffe0ff */
[----:B------:R-:W-:Y:S01]  /*0780*/  IMAD R202, R214, c[0x0][0x188], RZ ;  /* 0x00006200d6ca7a24 */ /* 0x000fe200078e02ff */
[----:B------:R-:W-:Y:S01]  /*0790*/  IADD3 R14, R5, 0xf0, RZ ;  /* 0x000000f0050e7810 */ /* 0x000fe20007ffe0ff */
[----:B------:R-:W-:Y:S01]  /*07a0*/  IMAD R201, R215, c[0x0][0x188], RZ ;  /* 0x00006200d7c97a24 */ /* 0x000fe200078e02ff */
[----:B------:R-:W-:Y:S01]  /*07b0*/  IADD3 R16, R5, 0xec, RZ ;  /* 0x000000ec05107810 */ /* 0x000fe20007ffe0ff */
[----:B0-----:R-:W0:Y:S01]  /*07c0*/  MUFU.RCP R4, R4 ;  /* 0x0000000400047308 */ /* 0x001e220000001000 */
[----:B------:R-:W-:Y:S01]  /*07d0*/  IABS R13, R14 ;  /* 0x0000000e000d7213 */ /* 0x000fe20000000000 */
[----:B------:R-:W-:Y:S01]  /*07e0*/  IMAD R200, R216, c[0x0][0x188], RZ ;  /* 0x00006200d8c87a24 */ /* 0x000fe200078e02ff */
[----:B------:R-:W-:Y:S01]  /*07f0*/  IABS R15, R16 ;  /* 0x00000010000f7213 */ /* 0x000fe20000000000 */
[----:B------:R-:W-:Y:S01]  /*0800*/  IMAD R199, R217, c[0x0][0x188], RZ ;  /* 0x00006200d9c77a24 */ /* 0x000fe200078e02ff */
[----:B------:R-:W-:Y:S01]  /*0810*/  ISETP.GE.AND P2, PT, R12, RZ, PT ;  /* 0x000000ff0c00720c */ /* 0x000fe20003f46270 */
[----:B------:R-:W-:Y:S01]  /*0820*/  IMAD R198, R218, c[0x0][0x188], RZ ;  /* 0x00006200dac67a24 */ /* 0x000fe200078e02ff */
[----:B------:R-:W-:Y:S01]  /*0830*/  ISETP.GE.AND P4, PT, R14, RZ, PT ;  /* 0x000000ff0e00720c */ /* 0x000fe20003f86270 */
[----:B------:R-:W-:Y:S01]  /*0840*/  IMAD R197, R219, c[0x0][0x188], RZ ;  /* 0x00006200dbc57a24 */ /* 0x000fe200078e02ff */
[C---:B------:R-:W-:Y:S01]  /*0850*/  IADD3 R14, R5.reuse, 0xe4, RZ ;  /* 0x000000e4050e7810 */ /* 0x040fe20007ffe0ff */
[----:B------:R-:W-:Y:S01]  /*0860*/  CS2R R96, SRZ ;  /* 0x0000000000607805 */ /* 0x000fe2000001ff00 */
[C---:B------:R-:W-:Y:S01]  /*0870*/  IADD3 R18, R5.reuse, 0xd4, RZ ;  /* 0x000000d405127810 */ /* 0x040fe20007ffe0ff */
[----:B------:R-:W-:Y:S01]  /*0880*/  CS2R R98, SRZ ;  /* 0x0000000000627805 */ /* 0x000fe2000001ff00 */
[----:B------:R-:W-:Y:S01]  /*0890*/  IADD3 R20, R5, 0xd0, RZ ;  /* 0x000000d005147810 */ /* 0x000fe20007ffe0ff */
[----:B------:R-:W-:Y:S01]  /*08a0*/  CS2R R100, SRZ ;  /* 0x0000000000647805 */ /* 0x000fe2000001ff00 */
[----:B------:R-:W-:Y:S01]  /*08b0*/  IABS R23, R18 ;  /* 0x0000001200177213 */ /* 0x000fe20000000000 */
[----:B------:R-:W-:Y:S01]  /*08c0*/  CS2R R102, SRZ ;  /* 0x0000000000667805 */ /* 0x000fe2000001ff00 */
[----:B0-----:R-:W-:Y:S01]  /*08d0*/  IADD3 R11, R4, 0xffffffe, RZ ;  /* 0x0ffffffe040b7810 */ /* 0x001fe20007ffe0ff */
[----:B------:R-:W-:Y:S01]  /*08e0*/  IMAD.SHL.U32 R194, R194, 0x40, RZ ;  /* 0x00000040c2c27824 */ /* 0x000fe200078e00ff */
[----:B------:R-:W-:Y:S01]  /*08f0*/  IABS R25, R20 ;  /* 0x0000001400197213 */ /* 0x000fe20000000000 */
[----:B------:R-:W-:Y:S01]  /*0900*/  IMAD.SHL.U32 R193, R193, 0x40, RZ ;  /* 0x00000040c1c17824 */ /* 0x000fe200078e00ff */
[----:B------:R-:W-:-:S02]  /*0910*/  IADD3 R22, R5, 0xcc, RZ ;  /* 0x000000cc05167810 */ /* 0x000fc40007ffe0ff */
[----:B------:R-:W0:Y:S01]  /*0920*/  F2I.FTZ.U32.TRUNC.NTZ R11, R11 ;  /* 0x0000000b000b7305 */ /* 0x000e22000021f000 */
[C---:B------:R-:W-:Y:S02]  /*0930*/  IADD3 R24, R5.reuse, 0xc8, RZ ;  /* 0x000000c805187810 */ /* 0x040fe40007ffe0ff */
[C---:B------:R-:W-:Y:S02]  /*0940*/  IADD3 R26, R5.reuse, 0xc4, RZ ;  /* 0x000000c4051a7810 */ /* 0x040fe40007ffe0ff */
[C---:B------:R-:W-:Y:S02]  /*0950*/  IADD3 R28, R5.reuse, 0xc0, RZ ;  /* 0x000000c0051c7810 */ /* 0x040fe40007ffe0ff */
[C---:B------:R-:W-:Y:S02]  /*0960*/  IADD3 R29, R5.reuse, 0xbc, RZ ;  /* 0x000000bc051d7810 */ /* 0x040fe40007ffe0ff */
[----:B------:R-:W-:Y:S02]  /*0970*/  IABS R27, R28 ;  /* 0x0000001c001b7213 */ /* 0x000fe40000000000 */
[----:B------:R-:W-:-:S02]  /*0980*/  IADD3 R30, R5, 0xb8, RZ ;  /* 0x000000b8051e7810 */ /* 0x000fc40007ffe0ff */
[C---:B------:R-:W-:Y:S02]  /*0990*/  IADD3 R34, R5.reuse, 0x98, RZ ;  /* 0x0000009805227810 */ /* 0x040fe40007ffe0ff */
[C---:B------:R-:W-:Y:S01]  /*09a0*/  IADD3 R32, R5.reuse, 0x9c, RZ ;  /* 0x0000009c05207810 */ /* 0x040fe20007ffe0ff */
[--C-:B0-----:R-:W-:Y:S01]  /*09b0*/  IMAD.MOV R7, RZ, RZ, -R11.reuse ;  /* 0x000000ffff077224 */ /* 0x101fe200078e0a0b */
[----:B------:R-:W-:Y:S02]  /*09c0*/  IADD3 R38, R5, 0x8c, RZ ;  /* 0x0000008c05267810 */ /* 0x000fe40007ffe0ff */
[----:B------:R-:W-:Y:S01]  /*09d0*/  IABS R35, R32 ;  /* 0x0000002000237213 */ /* 0x000fe20000000000 */
[----:B------:R-:W-:Y:S01]  /*09e0*/  IMAD R7, R7, R0, RZ ;  /* 0x0000000007077224 */ /* 0x000fe200078e02ff */
[----:B------:R-:W-:Y:S02]  /*09f0*/  IABS R37, R38 ;  /* 0x0000002600257213 */ /* 0x000fe40000000000 */
[----:B------:R-:W-:Y:S01]  /*0a00*/  IADD3 R40, R5, 0x88, RZ ;  /* 0x0000008805287810 */ /* 0x000fe20007ffe0ff */
[----:B------:R-:W-:Y:S01]  /*0a10*/  IMAD.HI.U32 R10, R11, R7, R10 ;  /* 0x000000070b0a7227 */ /* 0x000fe200078e000a */
[----:B------:R-:W-:-:S02]  /*0a20*/  IADD3 R42, R5, 0x80, RZ ;  /* 0x00000080052a7810 */ /* 0x000fc40007ffe0ff */
[----:B------:R-:W-:Y:S01]  /*0a30*/  IABS R39, R40 ;  /* 0x0000002800277213 */ /* 0x000fe20000000000 */
[----:B------:R-:W-:Y:S01]  /*0a40*/  IMAD.MOV.U32 R11, RZ, RZ, R8 ;  /* 0x000000ffff0b7224 */ /* 0x000fe200078e0008 */
[C---:B------:R-:W-:Y:S01]  /*0a50*/  IADD3 R44, R5.reuse, 0x7c, RZ ;  /* 0x0000007c052c7810 */ /* 0x040fe20007ffe0ff */
[C---:B------:R-:W-:Y:S01]  /*0a60*/  IMAD.HI.U32 R4, R10.reuse, R9, RZ ;  /* 0x000000090a047227 */ /* 0x040fe200078e00ff */
[C---:B------:R-:W-:Y:S02]  /*0a70*/  IADD3 R46, R5.reuse, 0x78, RZ ;  /* 0x00000078052e7810 */ /* 0x040fe40007ffe0ff */
[C---:B------:R-:W-:Y:S01]  /*0a80*/  IADD3 R47, R5.reuse, 0x74, RZ ;  /* 0x00000074052f7810 */ /* 0x040fe20007ffe0ff */
[----:B------:R-:W-:Y:S01]  /*0a90*/  IMAD.MOV R4, RZ, RZ, -R4 ;  /* 0x000000ffff047224 */ /* 0x000fe200078e0a04 */
[----:B------:R-:W-:Y:S01]  /*0aa0*/  IABS R41, R46 ;  /* 0x0000002e00297213 */ /* 0x000fe20000000000 */
[----:B------:R-:W-:Y:S01]  /*0ab0*/  IMAD.HI.U32 R7, R10, R11, RZ ;  /* 0x0000000b0a077227 */ /* 0x000fe200078e00ff */
[----:B------:R-:W-:-:S02]  /*0ac0*/  IADD3 R48, R5, 0x70, RZ ;  /* 0x0000007005307810 */ /* 0x000fc40007ffe0ff */
[----:B------:R-:W-:Y:S01]  /*0ad0*/  IABS R43, R47 ;  /* 0x0000002f002b7213 */ /* 0x000fe20000000000 */
[C---:B------:R-:W-:Y:S01]  /*0ae0*/  IMAD R4, R0.reuse, R4, R9 ;  /* 0x0000000400047224 */ /* 0x040fe200078e0209 */
[----:B------:R-:W-:Y:S01]  /*0af0*/  IABS R9, R12 ;  /* 0x0000000c00097213 */ /* 0x000fe20000000000 */
[----:B------:R-:W-:Y:S01]  /*0b00*/  IMAD.MOV R7, RZ, RZ, -R7 ;  /* 0x000000ffff077224 */ /* 0x000fe200078e0a07 */
[C---:B------:R-:W-:Y:S02]  /*0b10*/  IADD3 R12, R5.reuse, 0xe8, RZ ;  /* 0x000000e8050c7810 */ /* 0x040fe40007ffe0ff */
[C---:B------:R-:W-:Y:S01]  /*0b20*/  ISETP.GT.U32.AND P0, PT, R0.reuse, R4, PT ;  /* 0x000000040000720c */ /* 0x040fe20003f04070 */
[----:B------:R-:W-:Y:S01]  /*0b30*/  IMAD R7, R0, R7, R11 ;  /* 0x0000000700077224 */ /* 0x000fe200078e020b */
[C---:B------:R-:W-:Y:S01]  /*0b40*/  IADD3 R49, R5.reuse, 0x68, RZ ;  /* 0x0000006805317810 */ /* 0x040fe20007ffe0ff */
[----:B------:R-:W-:Y:S01]  /*0b50*/  IMAD.HI.U32 R8, R10, R9, RZ ;  /* 0x000000090a087227 */ /* 0x000fe200078e00ff */
[----:B------:R-:W-:-:S02]  /*0b60*/  IADD3 R50, R5, 0x5c, RZ ;  /* 0x0000005c05327810 */ /* 0x000fc40007ffe0ff */
[----:B------:R-:W-:Y:S01]  /*0b70*/  ISETP.GT.U32.AND P1, PT, R0, R7, PT ;  /* 0x000000070000720c */ /* 0x000fe20003f24070 */
[----:B------:R-:W-:Y:S01]  /*0b80*/  IMAD.MOV R11, RZ, RZ, -R8 ;  /* 0x000000ffff0b7224 */ /* 0x000fe200078e0a08 */
[----:B------:R-:W-:Y:S01]  /*0b90*/  IABS R45, R49 ;  /* 0x00000031002d7213 */ /* 0x000fe20000000000 */
[----:B------:R-:W-:Y:S01]  /*0ba0*/  IMAD.HI.U32 R8, R10, R13, RZ ;  /* 0x0000000d0a087227 */ /* 0x000fe200078e00ff */
[C---:B------:R-:W-:Y:S02]  /*0bb0*/  IADD3 R52, R5.reuse, 0x50, RZ ;  /* 0x0000005005347810 */ /* 0x040fe40007ffe0ff */
[----:B------:R-:W-:Y:S01]  /*0bc0*/  IADD3 R54, R5, 0x4c, RZ ;  /* 0x0000004c05367810 */ /* 0x000fe20007ffe0ff */
[----:B------:R-:W-:Y:S01]  /*0bd0*/  @!P0 IMAD.IADD R4, R4, 0x1, -R0 ;  /* 0x0000000104048824 */ /* 0x000fe200078e0a00 */
[----:B------:R-:W-:Y:S01]  /*0be0*/  ISETP.GE.AND P0, PT, R3, RZ, PT ;  /* 0x000000ff0300720c */ /* 0x000fe20003f06270 */
[----:B------:R-:W-:Y:S01]  /*0bf0*/  IMAD R9, R0, R11, R9 ;  /* 0x0000000b00097224 */ /* 0x000fe200078e0209 */
[----:B------:R-:W-:Y:S01]  /*0c00*/  IABS R51, R52 ;  /* 0x0000003400337213 */ /* 0x000fe20000000000 */
[----:B------:R-:W-:Y:S01]  /*0c10*/  IMAD.HI.U32 R3, R10, R15, RZ ;  /* 0x0000000f0a037227 */ /* 0x000fe200078e00ff */
[----:B------:R-:W-:-:S02]  /*0c20*/  ISETP.GT.U32.AND P6, PT, R0, R4, PT ;  /* 0x000000040000720c */ /* 0x000fc40003fc4070 */
[----:B------:R-:W-:Y:S01]  /*0c30*/  ISETP.GT.U32.AND P3, PT, R0, R9, PT ;  /* 0x000000090000720c */ /* 0x000fe20003f64070 */
[----:B------:R-:W-:Y:S01]  /*0c40*/  IMAD.MOV R8, RZ, RZ, -R8 ;  /* 0x000000ffff087224 */ /* 0x000fe200078e0a08 */
[----:B------:R-:W-:Y:S01]  /*0c50*/  IABS R53, R54 ;  /* 0x0000003600357213 */ /* 0x000fe20000000000 */
[--C-:B------:R-:W-:Y:S01]  /*0c60*/  @!P1 IMAD.IADD R7, R7, 0x1, -R0.reuse ;  /* 0x0000000107079824 */ /* 0x100fe200078e0a00 */
[----:B------:R-:W-:Y:S01]  /*0c70*/  ISETP.GE.AND P1, PT, R6, RZ, PT ;  /* 0x000000ff0600720c */ /* 0x000fe20003f26270 */
[----:B------:R-:W-:Y:S01]  /*0c80*/  IMAD.MOV R3, RZ, RZ, -R3 ;  /* 0x000000ffff037224 */ /* 0x000fe200078e0a03 */
[----:B------:R-:W-:Y:S01]  /*0c90*/  IADD3 R56, R5, 0x48, RZ ;  /* 0x0000004805387810 */ /* 0x000fe20007ffe0ff */
[C---:B------:R-:W-:Y:S01]  /*0ca0*/  IMAD R11, R0.reuse, R8, R13 ;  /* 0x00000008000b7224 */ /* 0x040fe200078e020d */
[C---:B------:R-:W-:Y:S01]  /*0cb0*/  ISETP.GT.U32.AND P5, PT, R0.reuse, R7, PT ;  /* 0x000000070000720c */ /* 0x040fe20003fa4070 */
[----:B------:R-:W-:Y:S01]  /*0cc0*/  IMAD R8, R0, R3, R15 ;  /* 0x0000000300087224 */ /* 0x000fe200078e020f */
[----:B------:R-:W-:Y:S01]  /*0cd0*/  IABS R13, R12 ;  /* 0x0000000c000d7213 */ /* 0x000fe20000000000 */
[--C-:B------:R-:W-:Y:S01]  /*0ce0*/  @!P6 IMAD.IADD R4, R4, 0x1, -R0.reuse ;  /* 0x000000010404e824 */ /* 0x100fe200078e0a00 */
[----:B------:R-:W-:Y:S01]  /*0cf0*/  IABS R15, R14 ;  /* 0x0000000e000f7213 */ /* 0x000fe20000000000 */
[----:B------:R-:W-:Y:S01]  /*0d00*/  @!P3 IMAD.IADD R9, R9, 0x1, -R0 ;  /* 0x000000010909b824 */ /* 0x000fe200078e0a00 */
[----:B------:R-:W-:Y:S01]  /*0d10*/  ISETP.GE.AND P6, PT, R16, RZ, PT ;  /* 0x000000ff1000720c */ /* 0x000fe20003fc6270 */
[----:B------:R-:W-:Y:S01]  /*0d20*/  @!P0 IMAD.MOV R4, RZ, RZ, -R4 ;  /* 0x000000ffff048224 */ /* 0x000fe200078e0a04 */
[----:B------:R-:W-:Y:S01]  /*0d30*/  ISETP.GT.U32.AND P0, PT, R0, R8, PT ;  /* 0x000000080000720c */ /* 0x000fe20003f04070 */
[----:B------:R-:W-:Y:S01]  /*0d40*/  IMAD.HI.U32 R6, R10, R13, RZ ;  /* 0x0000000d0a067227 */ /* 0x000fe200078e00ff */
[----:B------:R-:W-:-:S02]  /*0d50*/  ISETP.GT.U32.AND P3, PT, R0, R9, PT ;  /* 0x000000090000720c */ /* 0x000fc40003f64070 */
[----:B------:R-:W-:Y:S01]  /*0d60*/  IADD3 R16, R5, 0xe0, RZ ;  /* 0x000000e005107810 */ /* 0x000fe20007ffe0ff */
[----:B------:R-:W-:Y:S01]  /*0d70*/  @!P5 IMAD.IADD R7, R7, 0x1, -R0 ;  /* 0x000000010707d824 */ /* 0x000fe200078e0a00 */
[----:B------:R-:W-:Y:S01]  /*0d80*/  ISETP.GT.U32.AND P5, PT, R0, R11, PT ;  /* 0x0000000b0000720c */ /* 0x000fe20003fa4070 */
[----:B------:R-:W-:Y:S01]  /*0d90*/  IMAD.MOV R6, RZ, RZ, -R6 ;  /* 0x000000ffff067224 */ /* 0x000fe200078e0a06 */
[----:B------:R-:W-:Y:S01]  /*0da0*/  IABS R17, R16 ;  /* 0x0000001000117213 */ /* 0x000fe20000000000 */
[----:B------:R-:W-:Y:S01]  /*0db0*/  IMAD.MOV.U32 R3, RZ, RZ, R7 ;  /* 0x000000ffff037224 */ /* 0x000fe200078e0007 */
[C---:B------:R-:W-:Y:S01]  /*0dc0*/  IADD3 R64, R5.reuse, 0x28, RZ ;  /* 0x0000002805407810 */ /* 0x040fe20007ffe0ff */
[----:B------:R-:W-:Y:S01]  /*0dd0*/  IMAD.HI.U32 R7, R10, R15, RZ ;  /* 0x0000000f0a077227 */ /* 0x000fe200078e00ff */
[----:B------:R-:W-:Y:S02]  /*0de0*/  IADD3 R62, R5, 0x2c, RZ ;  /* 0x0000002c053e7810 */ /* 0x000fe40007ffe0ff */
[----:B------:R-:W-:Y:S01]  /*0df0*/  IABS R69, R64 ;  /* 0x0000004000457213 */ /* 0x000fe20000000000 */
[--C-:B------:R-:W-:Y:S01]  /*0e00*/  @!P0 IMAD.IADD R8, R8, 0x1, -R0.reuse ;  /* 0x0000000108088824 */ /* 0x100fe200078e0a00 */
[----:B------:R-:W-:Y:S01]  /*0e10*/  IABS R67, R62 ;  /* 0x0000003e00437213 */ /* 0x000fe20000000000 */
[--C-:B------:R-:W-:Y:S01]  /*0e20*/  @!P3 IMAD.IADD R9, R9, 0x1, -R0.reuse ;  /* 0x000000010909b824 */ /* 0x100fe200078e0a00 */
[----:B------:R-:W-:Y:S01]  /*0e30*/  ISETP.GE.AND P3, PT, R14, RZ, PT ;  /* 0x000000ff0e00720c */ /* 0x000fe20003f66270 */
[C---:B------:R-:W-:Y:S01]  /*0e40*/  IMAD R13, R0.reuse, R6, R13 ;  /* 0x00000006000d7224 */ /* 0x040fe200078e020d */
[C---:B------:R-:W-:Y:S01]  /*0e50*/  ISETP.GT.U32.AND P0, PT, R0.reuse, R8, PT ;  /* 0x000000080000720c */ /* 0x040fe20003f04070 */
[----:B------:R-:W-:Y:S01]  /*0e60*/  IMAD.MOV.U32 R6, RZ, RZ, R9 ;  /* 0x000000ffff067224 */ /* 0x000fe200078e0009 */
[----:B------:R-:W-:Y:S01]  /*0e70*/  IADD3 R66, R5, 0x24, RZ ;  /* 0x0000002405427810 */ /* 0x000fe20007ffe0ff */
[----:B------:R-:W-:Y:S01]  /*0e80*/  @!P5 IMAD.IADD R11, R11, 0x1, -R0 ;  /* 0x000000010b0bd824 */ /* 0x000fe200078e0a00 */
[C---:B------:R-:W-:Y:S01]  /*0e90*/  IADD3 R68, R5.reuse, 0x20, RZ ;  /* 0x0000002005447810 */ /* 0x040fe20007ffe0ff */
[----:B------:R-:W-:Y:S01]  /*0ea0*/  IMAD.MOV R7, RZ, RZ, -R7 ;  /* 0x000000ffff077224 */ /* 0x000fe200078e0a07 */
[----:B------:R-:W-:Y:S01]  /*0eb0*/  IABS R71, R66 ;  /* 0x0000004200477213 */ /* 0x000fe20000000000 */
[----:B------:R-:W-:Y:S01]  /*0ec0*/  @!P2 IMAD.MOV R6, RZ, RZ, -R6 ;  /* 0x000000ffff06a224 */ /* 0x000fe200078e0a06 */
[C---:B------:R-:W-:Y:S01]  /*0ed0*/  ISETP.GT.U32.AND P2, PT, R0.reuse, R13, PT ;  /* 0x0000000d0000720c */ /* 0x040fe20003f44070 */
[C---:B------:R-:W-:Y:S01]  /*0ee0*/  IMAD R15, R0.reuse, R7, R15 ;  /* 0x00000007000f7224 */ /* 0x040fe200078e020f */
[----:B------:R-:W-:Y:S01]  /*0ef0*/  ISETP.GT.U32.AND P5, PT, R0, R11, PT ;  /* 0x0000000b0000720c */ /* 0x000fe20003fa4070 */
[----:B------:R-:W-:Y:S01]  /*0f00*/  IMAD.HI.U32 R9, R10, R17, RZ ;  /* 0x000000110a097227 */ /* 0x000fe200078e00ff */
[----:B------:R-:W-:-:S02]  /*0f10*/  IADD3 R70, R5, 0x1c, RZ ;  /* 0x0000001c05467810 */ /* 0x000fc40007ffe0ff */
[----:B------:R-:W-:Y:S01]  /*0f20*/  IABS R73, R68 ;  /* 0x0000004400497213 */ /* 0x000fe20000000000 */
[--C-:B------:R-:W-:Y:S01]  /*0f30*/  @!P0 IMAD.IADD R8, R8, 0x1, -R0.reuse ;  /* 0x0000000108088824 */ /* 0x100fe200078e0a00 */
[----:B------:R-:W-:Y:S01]  /*0f40*/  ISETP.GT.U32.AND P0, PT, R0, R15, PT ;  /* 0x0000000f0000720c */ /* 0x000fe20003f04070 */
[----:B------:R-:W-:Y:S01]  /*0f50*/  @!P1 IMAD.MOV R3, RZ, RZ, -R3 ;  /* 0x000000ffff039224 */ /* 0x000fe200078e0a03 */
[----:B------:R-:W-:Y:S01]  /*0f60*/  ISETP.GE.AND P1, PT, R12, RZ, PT ;  /* 0x000000ff0c00720c */ /* 0x000fe20003f26270 */
[----:B------:R-:W-:Y:S01]  /*0f70*/  IMAD.MOV R12, RZ, RZ, -R9 ;  /* 0x000000ffff0c7224 */ /* 0x000fe200078e0a09 */
[----:B------:R-:W-:Y:S01]  /*0f80*/  IADD3 R9, R5, 0xdc, RZ ;  /* 0x000000dc05097810 */ /* 0x000fe20007ffe0ff */
[--C-:B------:R-:W-:Y:S01]  /*0f90*/  @!P2 IMAD.IADD R13, R13, 0x1, -R0.reuse ;  /* 0x000000010d0da824 */ /* 0x100fe200078e0a00 */
[----:B------:R-:W-:Y:S01]  /*0fa0*/  IABS R75, R70 ;  /* 0x00000046004b7213 */ /* 0x000fe20000000000 */
[--C-:B------:R-:W-:Y:S01]  /*0fb0*/  @!P5 IMAD.IADD R11, R11, 0x1, -R0.reuse ;  /* 0x000000010b0bd824 */ /* 0x100fe200078e0a00 */
[----:B------:R-:W-:Y:S01]  /*0fc0*/  IABS R19, R9 ;  /* 0x0000000900137213 */ /* 0x000fe20000000000 */
[C---:B------:R-:W-:Y:S01]  /*0fd0*/  IMAD R17, R0.reuse, R12, R17 ;  /* 0x0000000c00117224 */ /* 0x040fe200078e0211 */
[----:B------:R-:W-:Y:S01]  /*0fe0*/  ISETP.GT.U32.AND P2, PT, R0, R13, PT ;  /* 0x0000000d0000720c */ /* 0x000fe20003f44070 */
[----:B------:R-:W-:Y:S01]  /*0ff0*/  IMAD.MOV.U32 R7, RZ, RZ, R11 ;  /* 0x000000ffff077224 */ /* 0x000fe200078e000b */
[----:B------:R-:W-:Y:S01]  /*1000*/  IADD3 R12, R5, 0xd8, RZ ;  /* 0x000000d8050c7810 */ /* 0x000fe20007ffe0ff */
[----:B------:R-:W-:Y:S01]  /*1010*/  @!P0 IMAD.IADD R15, R15, 0x1, -R0 ;  /* 0x000000010f0f8824 */ /* 0x000fe200078e0a00 */
[----:B------:R-:W-:Y:S01]  /*1020*/  ISETP.GE.AND P5, PT, R16, RZ, PT ;  /* 0x000000ff1000720c */ /* 0x000fe20003fa6270 */
[----:B------:R-:W-:Y:S01]  /*1030*/  @!P6 IMAD.MOV R8, RZ, RZ, -R8 ;  /* 0x000000ffff08e224 */ /* 0x000fe200078e0a08 */
[----:B------:R-:W-:Y:S01]  /*1040*/  ISETP.GT.U32.AND P6, PT, R0, R17, PT ;  /* 0x000000110000720c */ /* 0x000fe20003fc4070 */
[----:B------:R-:W-:Y:S01]  /*1050*/  @!P4 IMAD.MOV R7, RZ, RZ, -R7 ;  /* 0x000000ffff07c224 */ /* 0x000fe200078e0a07 */
[----:B------:R-:W-:Y:S01]  /*1060*/  ISETP.GE.AND P4, PT, R9, RZ, PT ;  /* 0x000000ff0900720c */ /* 0x000fe20003f86270 */
[----:B------:R-:W-:Y:S01]  /*1070*/  IMAD.HI.U32 R9, R10, R19, RZ ;  /* 0x000000130a097227 */ /* 0x000fe200078e00ff */
[----:B------:R-:W-:-:S02]  /*1080*/  ISETP.GT.U32.AND P0, PT, R0, R15, PT ;  /* 0x0000000f0000720c */ /* 0x000fc40003f04070 */
[----:B------:R-:W-:Y:S01]  /*1090*/  IABS R21, R12 ;  /* 0x0000000c00157213 */ /* 0x000fe20000000000 */
[----:B------:R-:W-:Y:S01]  /*10a0*/  IMAD.MOV R9, RZ, RZ, -R9 ;  /* 0x000000ffff097224 */ /* 0x000fe200078e0a09 */
[----:B------:R-:W-:Y:S01]  /*10b0*/  IADD3 R76, R5, 0x10, RZ ;  /* 0x00000010054c7810 */ /* 0x000fe20007ffe0ff */
[--C-:B------:R-:W-:Y:S01]  /*10c0*/  @!P2 IMAD.IADD R13, R13, 0x1, -R0.reuse ;  /* 0x000000010d0da824 */ /* 0x100fe200078e0a00 */
[----:B------:R-:W-:Y:S01]  /*10d0*/  ISETP.GE.AND P2, PT, R12, RZ, PT ;  /* 0x000000ff0c00720c */ /* 0x000fe20003f46270 */
[----:B------:R-:W-:Y:S01]  /*10e0*/  IMAD.HI.U32 R11, R10, R21, RZ ;  /* 0x000000150a0b7227 */ /* 0x000fe200078e00ff */
[C---:B------:R-:W-:Y:S02]  /*10f0*/  IADD3 R72, R5.reuse, 0x18, RZ ;  /* 0x0000001805487810 */ /* 0x040fe40007ffe0ff */
[----:B------:R-:W-:Y:S01]  /*1100*/  IADD3 R74, R5, 0x14, RZ ;  /* 0x00000014054a7810 */ /* 0x000fe20007ffe0ff */
[C---:B------:R-:W-:Y:S01]  /*1110*/  IMAD R12, R0.reuse, R9, R19 ;  /* 0x00000009000c7224 */ /* 0x040fe200078e0213 */
[----:B------:R-:W-:Y:S01]  /*1120*/  IABS R81, R76 ;  /* 0x0000004c00517213 */ /* 0x000fe20000000000 */
[--C-:B------:R-:W-:Y:S01]  /*1130*/  @!P6 IMAD.IADD R17, R17, 0x1, -R0.reuse ;  /* 0x000000011111e824 */ /* 0x100fe200078e0a00 */
[----:B------:R-:W-:Y:S01]  /*1140*/  IABS R77, R72 ;  /* 0x00000048004d7213 */ /* 0x000fe20000000000 */
[----:B------:R-:W-:Y:S01]  /*1150*/  IMAD.MOV R11, RZ, RZ, -R11 ;  /* 0x000000ffff0b7224 */ /* 0x000fe200078e0a0b */
[----:B------:R-:W-:Y:S01]  /*1160*/  IABS R79, R74 ;  /* 0x0000004a004f7213 */ /* 0x000fe20000000000 */
[----:B------:R-:W-:Y:S01]  /*1170*/  @!P0 IMAD.IADD R15, R15, 0x1, -R0 ;  /* 0x000000010f0f8824 */ /* 0x000fe200078e0a00 */
[C---:B------:R-:W-:Y:S01]  /*1180*/  ISETP.GT.U32.AND P0, PT, R0.reuse, R12, PT ;  /* 0x0000000c0000720c */ /* 0x040fe20003f04070 */
[C---:B------:R-:W-:Y:S01]  /*1190*/  IMAD R19, R0.reuse, R11, R21 ;  /* 0x0000000b00137224 */ /* 0x040fe200078e0215 */
[----:B------:R-:W-:Y:S01]  /*11a0*/  ISETP.GT.U32.AND P6, PT, R0, R17, PT ;  /* 0x000000110000720c */ /* 0x000fe20003fc4070 */
[----:B------:R-:W-:Y:S01]  /*11b0*/  IMAD.HI.U32 R11, R10, R23, RZ ;  /* 0x000000170a0b7227 */ /* 0x000fe200078e00ff */
[----:B------:R-:W-:-:S02]  /*11c0*/  IABS R21, R22 ;  /* 0x0000001600157213 */ /* 0x000fc40000000000 */
[----:B------:R-:W-:Y:S01]  /*11d0*/  IADD3 R78, R5, 0xc, RZ ;  /* 0x0000000c054e7810 */ /* 0x000fe20007ffe0ff */
[----:B------:R-:W-:Y:S01]  /*11e0*/  IMAD.MOV.U32 R9, RZ, RZ, R13 ;  /* 0x000000ffff097224 */ /* 0x000fe200078e000d */
[----:B------:R-:W-:Y:S01]  /*11f0*/  IABS R89, R5 ;  /* 0x0000000500597213 */ /* 0x000fe20000000000 */
[----:B------:R-:W-:Y:S01]  /*1200*/  IMAD.HI.U32 R14, R10, R25, RZ ;  /* 0x000000190a0e7227 */ /* 0x000fe200078e00ff */
[----:B------:R-:W-:Y:S02]  /*1210*/  IABS R83, R78 ;  /* 0x0000004e00537213 */ /* 0x000fe40000000000 */
[----:B------:R-:W-:Y:S01]  /*1220*/  SHF.R.U32.HI R209, RZ, 0x2, R223 ;  /* 0x00000002ffd17819 */ /* 0x000fe200000116df */
[----:B------:R-:W-:Y:S02]  /*1230*/  IMAD.MOV R13, RZ, RZ, -R11 ;  /* 0x000000ffff0d7224 */ /* 0x000fe400078e0a0b */
[----:B------:R-:W-:Y:S01]  /*1240*/  @!P1 IMAD.MOV R9, RZ, RZ, -R9 ;  /* 0x000000ffff099224 */ /* 0x000fe200078e0a09 */
[----:B------:R-:W-:Y:S01]  /*1250*/  ISETP.GT.U32.AND P1, PT, R0, R19, PT ;  /* 0x000000130000720c */ /* 0x000fe20003f24070 */
[----:B------:R-:W-:-:S02]  /*1260*/  IMAD.MOV R16, RZ, RZ, -R14 ;  /* 0x000000ffff107224 */ /* 0x000fc400078e0a0e */
[----:B------:R-:W-:Y:S01]  /*1270*/  IMAD R14, R0, R13, R23 ;  /* 0x0000000d000e7224 */ /* 0x000fe200078e0217 */
[----:B------:R-:W-:Y:S01]  /*1280*/  IABS R23, R24 ;  /* 0x0000001800177213 */ /* 0x000fe20000000000 */
[--C-:B------:R-:W-:Y:S02]  /*1290*/  @!P0 IMAD.IADD R12, R12, 0x1, -R0.reuse ;  /* 0x000000010c0c8824 */ /* 0x100fe400078e0a00 */
[----:B------:R-:W-:Y:S01]  /*12a0*/  @!P6 IMAD.IADD R17, R17, 0x1, -R0 ;  /* 0x000000011111e824 */ /* 0x000fe200078e0a00 */
[C---:B------:R-:W-:Y:S01]  /*12b0*/  ISETP.GT.U32.AND P6, PT, R0.reuse, R14, PT ;  /* 0x0000000e0000720c */ /* 0x040fe20003fc4070 */
[C---:B------:R-:W-:Y:S01]  /*12c0*/  IMAD R16, R0.reuse, R16, R25 ;  /* 0x0000001000107224 */ /* 0x040fe200078e0219 */
[----:B------:R-:W-:Y:S01]  /*12d0*/  ISETP.GT.U32.AND P0, PT, R0, R12, PT ;  /* 0x0000000c0000720c */ /* 0x000fe20003f04070 */
[----:B------:R-:W-:Y:S01]  /*12e0*/  IMAD.HI.U32 R13, R10, R21, RZ ;  /* 0x000000150a0d7227 */ /* 0x000fe200078e00ff */
[----:B------:R-:W-:-:S03]  /*12f0*/  IABS R25, R26 ;  /* 0x0000001a00197213 */ /* 0x000fc60000000000 */
[--C-:B------:R-:W-:Y:S02]  /*1300*/  @!P1 IMAD.IADD R19, R19, 0x1, -R0.reuse ;  /* 0x0000000113139824 */ /* 0x100fe400078e0a00 */
[----:B------:R-:W-:Y:S02]  /*1310*/  IMAD.MOV.U32 R11, RZ, RZ, R15 ;  /* 0x000000ffff0b7224 */ /* 0x000fe400078e000f */
[----:B------:R-:W-:Y:S01]  /*1320*/  IMAD.MOV R15, RZ, RZ, -R13 ;  /* 0x000000ffff0f7224 */ /* 0x000fe200078e0a0d */
[----:B------:R-:W-:Y:S01]  /*1330*/  ISETP.GT.U32.AND P1, PT, R0, R19, PT ;  /* 0x000000130000720c */ /* 0x000fe20003f24070 */
[--C-:B------:R-:W-:Y:S02]  /*1340*/  @!P6 IMAD.IADD R14, R14, 0x1, -R0.reuse ;  /* 0x000000010e0ee824 */ /* 0x100fe400078e0a00 */
[----:B------:R-:W-:Y:S01]  /*1350*/  @!P0 IMAD.IADD R12, R12, 0x1, -R0 ;  /* 0x000000010c0c8824 */ /* 0x000fe200078e0a00 */
[----:B------:R-:W-:Y:S01]  /*1360*/  ISETP.GT.U32.AND P0, PT, R0, R16, PT ;  /* 0x000000100000720c */ /* 0x000fe20003f04070 */
[----:B------:R-:W-:Y:S01]  /*1370*/  IMAD.HI.U32 R13, R10, R23, RZ ;  /* 0x000000170a0d7227 */ /* 0x000fe200078e00ff */
[----:B------:R-:W-:-:S03]  /*1380*/  ISETP.GT.U32.AND P6, PT, R0, R14, PT ;  /* 0x0000000e0000720c */ /* 0x000fc60003fc4070 */
[----:B------:R-:W-:Y:S02]  /*1390*/  IMAD R21, R0, R15, R21 ;  /* 0x0000000f00157224 */ /* 0x000fe400078e0215 */
[----:B------:R-:W-:Y:S01]  /*13a0*/  @!P3 IMAD.MOV R11, RZ, RZ, -R11 ;  /* 0x000000ffff0bb224 */ /* 0x000fe200078e0a0b */
[----:B------:R-:W-:Y:S01]  /*13b0*/  ISETP.GE.AND P3, PT, R18, RZ, PT ;  /* 0x000000ff1200720c */ /* 0x000fe20003f66270 */
[----:B------:R-:W-:-:S04]  /*13c0*/  IMAD.HI.U32 R15, R10, R25, RZ ;  /* 0x000000190a0f7227 */ /* 0x000fc800078e00ff */
[----:B------:R-:W-:-:S04]  /*13d0*/  IMAD.HI.U32 R18, R10, R27, RZ ;  /* 0x0000001b0a127227 */ /* 0x000fc800078e00ff */
[----:B------:R-:W-:Y:S02]  /*13e0*/  IMAD.MOV R13, RZ, RZ, -R13 ;  /* 0x000000ffff0d7224 */ /* 0x000fe400078e0a0d */
[----:B------:R-:W-:Y:S01]  /*13f0*/  @!P1 IMAD.IADD R19, R19, 0x1, -R0 ;  /* 0x0000000113139824 */ /* 0x000fe200078e0a00 */
[----:B------:R-:W-:Y:S01]  /*1400*/  ISETP.GE.AND P1, PT, R20, RZ, PT ;  /* 0x000000ff1400720c */ /* 0x000fe20003f26270 */
[----:B------:R-:W-:Y:S02]  /*1410*/  IMAD.MOV R15, RZ, RZ, -R15 ;  /* 0x000000ffff0f7224 */ /* 0x000fe400078e0a0f */
[----:B------:R-:W-:Y:S02]  /*1420*/  IMAD.MOV R20, RZ, RZ, -R18 ;  /* 0x000000ffff147224 */ /* 0x000fe400078e0a12 */
[C---:B------:R-:W-:Y:S02]  /*1430*/  IMAD R18, R0.reuse, R13, R23 ;  /* 0x0000000d00127224 */ /* 0x040fe400078e0217 */
[----:B------:R-:W-:Y:S01]  /*1440*/  IMAD R23, R0, R15, R25 ;  /* 0x0000000f00177224 */ /* 0x000fe200078e0219 */
[----:B------:R-:W-:Y:S01]  /*1450*/  IABS R25, R29 ;  /* 0x0000001d00197213 */ /* 0x000fe20000000000 */
[--C-:B------:R-:W-:Y:S01]  /*1460*/  @!P0 IMAD.IADD R16, R16, 0x1, -R0.reuse ;  /* 0x0000000110108824 */ /* 0x100fe200078e0a00 */
[----:B------:R-:W-:Y:S01]  /*1470*/  ISETP.GE.AND P0, PT, R22, RZ, PT ;  /* 0x000000ff1600720c */ /* 0x000fe20003f06270 */
[----:B------:R-:W-:Y:S01]  /*1480*/  IMAD.MOV.U32 R15, RZ, RZ, R17 ;  /* 0x000000ffff0f7224 */ /* 0x000fe200078e0011 */
[----:B------:R-:W-:Y:S01]  /*1490*/  IABS R22, R30 ;  /* 0x0000001e00167213 */ /* 0x000fe20000000000 */
[----:B------:R-:W-:Y:S01]  /*14a0*/  @!P6 IMAD.IADD R14, R14, 0x1, -R0 ;  /* 0x000000010e0ee824 */ /* 0x000fe200078e0a00 */
[C---:B------:R-:W-:Y:S01]  /*14b0*/  ISETP.GT.U32.AND P6, PT, R0.reuse, R21, PT ;  /* 0x000000150000720c */ /* 0x040fe20003fc4070 */
[----:B------:R-:W-:Y:S01]  /*14c0*/  @!P5 IMAD.MOV R15, RZ, RZ, -R15 ;  /* 0x000000ffff0fd224 */ /* 0x000fe200078e0a0f */
[----:B------:R-:W-:Y:S01]  /*14d0*/  ISETP.GT.U32.AND P5, PT, R0, R16, PT ;  /* 0x000000100000720c */ /* 0x000fe20003fa4070 */
[----:B------:R-:W-:-:S02]  /*14e0*/  IMAD.MOV.U32 R13, RZ, RZ, R19 ;  /* 0x000000ffff0d7224 */ /* 0x000fc400078e0013 */
[C---:B------:R-:W-:Y:S02]  /*14f0*/  IMAD R20, R0.reuse, R20, R27 ;  /* 0x0000001400147224 */ /* 0x040fe400078e021b */
[----:B------:R-:W-:Y:S01]  /*1500*/  @!P2 IMAD.MOV R13, RZ, RZ, -R13 ;  /* 0x000000ffff0da224 */ /* 0x000fe200078e0a0d */
[C---:B------:R-:W-:Y:S01]  /*1510*/  ISETP.GT.U32.AND P2, PT, R0.reuse, R23, PT ;  /* 0x000000170000720c */ /* 0x040fe20003f44070 */
[----:B------:R-:W-:Y:S01]  /*1520*/  @!P4 IMAD.MOV R12, RZ, RZ, -R12 ;  /* 0x000000ffff0cc224 */ /* 0x000fe200078e0a0c */
[----:B------:R-:W-:Y:S01]  /*1530*/  ISETP.GT.U32.AND P4, PT, R0, R18, PT ;  /* 0x000000120000720c */ /* 0x000fe20003f84070 */
[----:B------:R-:W-:-:S04]  /*1540*/  IMAD.HI.U32 R17, R10, R25, RZ ;  /* 0x000000190a117227 */ /* 0x000fc800078e00ff */
[--C-:B------:R-:W-:Y:S02]  /*1550*/  @!P6 IMAD.IADD R21, R21, 0x1, -R0.reuse ;  /* 0x000000011515e824 */ /* 0x100fe400078e0a00 */
[--C-:B------:R-:W-:Y:S01]  /*1560*/  @!P5 IMAD.IADD R16, R16, 0x1, -R0.reuse ;  /* 0x000000011010d824 */ /* 0x100fe200078e0a00 */
[C---:B------:R-:W-:Y:S01]  /*1570*/  ISETP.GT.U32.AND P5, PT, R0.reuse, R20, PT ;  /* 0x000000140000720c */ /* 0x040fe20003fa4070 */
[----:B------:R-:W-:Y:S01]  /*1580*/  IMAD.MOV R17, RZ, RZ, -R17 ;  /* 0x000000ffff117224 */ /* 0x000fe200078e0a11 */
[----:B------:R-:W-:Y:S01]  /*1590*/  ISETP.GT.U32.AND P6, PT, R0, R21, PT ;  /* 0x000000150000720c */ /* 0x000fe20003fc4070 */
[----:B------:R-:W-:Y:S02]  /*15a0*/  @!P2 IMAD.IADD R23, R23, 0x1, -R0 ;  /* 0x000000011717a824 */ /* 0x000fe400078e0a00 */
[----:B------:R-:W-:Y:S02]  /*15b0*/  IMAD.MOV.U32 R19, RZ, RZ, R22 ;  /* 0x000000ffff137224 */ /* 0x000fe400078e0016 */
[----:B------:R-:W-:Y:S01]  /*15c0*/  @!P4 IMAD.IADD R18, R18, 0x1, -R0 ;  /* 0x000000011212c824 */ /* 0x000fe200078e0a00 */
[----:B------:R-:W-:Y:S01]  /*15d0*/  ISETP.GE.AND P4, PT, R28, RZ, PT ;  /* 0x000000ff1c00720c */ /* 0x000fe20003f86270 */
[----:B------:R-:W-:Y:S01]  /*15e0*/  IMAD R25, R0, R17, R25 ;  /* 0x0000001100197224 */ /* 0x000fe200078e0219 */
[----:B------:R-:W-:Y:S01]  /*15f0*/  IADD3 R28, R5, 0xac, RZ ;  /* 0x000000ac051c7810 */ /* 0x000fe20007ffe0ff */
[----:B------:R-:W-:Y:S01]  /*1600*/  IMAD.HI.U32 R17, R10, R19, RZ ;  /* 0x000000130a117227 */ /* 0x000fe200078e00ff */
[----:B------:R-:W-:-:S02]  /*1610*/  ISETP.GT.U32.AND P2, PT, R0, R18, PT ;  /* 0x000000120000720c */ /* 0x000fc40003f44070 */
[----:B------:R-:W-:Y:S01]  /*1620*/  IABS R31, R28 ;  /* 0x0000001c001f7213 */ /* 0x000fe20000000000 */
[--C-:B------:R-:W-:Y:S01]  /*1630*/  @!P5 IMAD.IADD R20, R20, 0x1, -R0.reuse ;  /* 0x000000011414d824 */ /* 0x100fe200078e0a00 */
[----:B------:R-:W-:Y:S01]  /*1640*/  ISETP.GT.U32.AND P5, PT, R0, R23, PT ;  /* 0x000000170000720c */ /* 0x000fe20003fa4070 */
[----:B------:R-:W-:Y:S01]  /*1650*/  @!P6 IMAD.IADD R21, R21, 0x1, -R0 ;  /* 0x000000011515e824 */ /* 0x000fe200078e0a00 */
[----:B------:R-:W-:Y:S01]  /*1660*/  ISETP.GE.AND P6, PT, R26, RZ, PT ;  /* 0x000000ff1a00720c */ /* 0x000fe20003fc6270 */
[----:B------:R-:W-:Y:S01]  /*1670*/  IMAD.MOV R22, RZ, RZ, -R17 ;  /* 0x000000ffff167224 */ /* 0x000fe200078e0a11 */
[C---:B------:R-:W-:Y:S01]  /*1680*/  IADD3 R26, R5.reuse, 0xb0, RZ ;  /* 0x000000b0051a7810 */ /* 0x040fe20007ffe0ff */
[----:B------:R-:W-:Y:S02]  /*1690*/  IMAD.MOV.U32 R17, RZ, RZ, R21 ;  /* 0x000000ffff117224 */ /* 0x000fe400078e0015 */
[----:B------:R-:W-:Y:S01]  /*16a0*/  @!P3 IMAD.MOV R14, RZ, RZ, -R14 ;  /* 0x000000ffff0eb224 */ /* 0x000fe200078e0a0e */
[----:B------:R-:W-:Y:S01]  /*16b0*/  ISETP.GE.AND P3, PT, R24, RZ, PT ;  /* 0x000000ff1800720c */ /* 0x000fe20003f66270 */
[C---:B------:R-:W-:Y:S01]  /*16c0*/  IMAD R22, R0.reuse, R22, R19 ;  /* 0x0000001600167224 */ /* 0x040fe200078e0213 */
[----:B------:R-:W-:Y:S01]  /*16d0*/  IADD3 R24, R5, 0xb4, RZ ;  /* 0x000000b405187810 */ /* 0x000fe20007ffe0ff */
[----:B------:R-:W-:Y:S01]  /*16e0*/  @!P0 IMAD.MOV R17, RZ, RZ, -R17 ;  /* 0x000000ffff118224 */ /* 0x000fe200078e0a11 */
[----:B------:R-:W-:Y:S01]  /*16f0*/  ISETP.GT.U32.AND P0, PT, R0, R25, PT ;  /* 0x000000190000720c */ /* 0x000fe20003f04070 */
[--C-:B------:R-:W-:Y:S01]  /*1700*/  @!P5 IMAD.IADD R23, R23, 0x1, -R0.reuse ;  /* 0x000000011717d824 */ /* 0x100fe200078e0a00 */
[----:B------:R-:W-:Y:S01]  /*1710*/  IABS R27, R24 ;  /* 0x00000018001b7213 */ /* 0x000fe20000000000 */
[----:B------:R-:W-:Y:S01]  /*1720*/  @!P2 IMAD.IADD R18, R18, 0x1, -R0 ;  /* 0x000000011212a824 */ /* 0x000fe200078e0a00 */
[----:B------:R-:W-:Y:S01]  /*1730*/  ISETP.GT.U32.AND P5, PT, R0, R22, PT ;  /* 0x000000160000720c */ /* 0x000fe20003fa4070 */
[----:B------:R-:W-:Y:S01]  /*1740*/  @!P1 IMAD.MOV R16, RZ, RZ, -R16 ;  /* 0x000000ffff109224 */ /* 0x000fe200078e0a10 */
[----:B------:R-:W-:Y:S01]  /*1750*/  ISETP.GE.AND P2, PT, R29, RZ, PT ;  /* 0x000000ff1d00720c */ /* 0x000fe20003f46270 */
[----:B------:R-:W-:Y:S01]  /*1760*/  IMAD.HI.U32 R19, R10, R27, RZ ;  /* 0x0000001b0a137227 */ /* 0x000fe200078e00ff */
[----:B------:R-:W-:-:S02]  /*1770*/  IABS R29, R26 ;  /* 0x0000001a001d7213 */ /* 0x000fc40000000000 */
[----:B------:R-:W-:Y:S01]  /*1780*/  ISETP.GT.U32.AND P1, PT, R0, R20, PT ;  /* 0x000000140000720c */ /* 0x000fe20003f24070 */
[----:B------:R-:W-:Y:S02]  /*1790*/  IMAD.MOV R21, RZ, RZ, -R19 ;  /* 0x000000ffff157224 */ /* 0x000fe400078e0a13 */
[----:B------:R-:W-:Y:S01]  /*17a0*/  @!P0 IMAD.IADD R25, R25, 0x1, -R0 ;  /* 0x0000000119198824 */ /* 0x000fe200078e0a00 */
[----:B------:R-:W-:Y:S01]  /*17b0*/  ISETP.GE.AND P0, PT, R24, RZ, PT ;  /* 0x000000ff1800720c */ /* 0x000fe20003f06270 */
[----:B------:R-:W-:-:S04]  /*17c0*/  IMAD.HI.U32 R19, R10, R29, RZ ;  /* 0x0000001d0a137227 */ /* 0x000fc800078e00ff */
[--C-:B------:R-:W-:Y:S01]  /*17d0*/  @!P5 IMAD.IADD R22, R22, 0x1, -R0.reuse ;  /* 0x000000011616d824 */ /* 0x100fe200078e0a00 */
[C---:B------:R-:W-:Y:S01]  /*17e0*/  ISETP.GT.U32.AND P5, PT, R0.reuse, R25, PT ;  /* 0x000000190000720c */ /* 0x040fe20003fa4070 */
[----:B------:R-:W-:Y:S02]  /*17f0*/  IMAD.MOV R24, RZ, RZ, -R19 ;  /* 0x000000ffff187224 */ /* 0x000fe400078e0a13 */
[----:B------:R-:W-:Y:S02]  /*1800*/  IMAD R27, R0, R21, R27 ;  /* 0x00000015001b7224 */ /* 0x000fe400078e021b */
[----:B------:R-:W-:Y:S02]  /*1810*/  IMAD.MOV.U32 R19, RZ, RZ, R23 ;  /* 0x000000ffff137224 */ /* 0x000fe400078e0017 */
[----:B------:R-:W-:Y:S01]  /*1820*/  @!P1 IMAD.IADD R20, R20, 0x1, -R0 ;  /* 0x0000000114149824 */ /* 0x000fe200078e0a00 */
[----:B------:R-:W-:Y:S01]  /*1830*/  ISETP.GE.AND P1, PT, R30, RZ, PT ;  /* 0x000000ff1e00720c */ /* 0x000fe20003f26270 */
[----:B------:R-:W-:Y:S01]  /*1840*/  @!P6 IMAD.MOV R19, RZ, RZ, -R19 ;  /* 0x000000ffff13e224 */ /* 0x000fe200078e0a13 */
[C---:B------:R-:W-:Y:S01]  /*1850*/  ISETP.GT.U32.AND P6, PT, R0.reuse, R27, PT ;  /* 0x0000001b0000720c */ /* 0x040fe20003fc4070 */
[----:B------:R-:W-:Y:S01]  /*1860*/  IMAD R24, R0, R24, R29 ;  /* 0x0000001800187224 */ /* 0x000fe200078e021d */
[----:B------:R-:W-:Y:S01]  /*1870*/  IADD3 R30, R5, 0xa0, RZ ;  /* 0x000000a0051e7810 */ /* 0x000fe20007ffe0ff */
[----:B------:R-:W-:-:S03]  /*1880*/  IMAD.HI.U32 R21, R10, R31, RZ ;  /* 0x0000001f0a157227 */ /* 0x000fc600078e00ff */
[----:B------:R-:W-:Y:S01]  /*1890*/  IABS R33, R30 ;  /* 0x0000001e00217213 */ /* 0x000fe20000000000 */
[----:B------:R-:W-:Y:S01]  /*18a0*/  @!P4 IMAD.MOV R20, RZ, RZ, -R20 ;  /* 0x000000ffff14c224 */ /* 0x000fe200078e0a14 */
[----:B------:R-:W-:Y:S01]  /*18b0*/  ISETP.GE.AND P4, PT, R26, RZ, PT ;  /* 0x000000ff1a00720c */ /* 0x000fe20003f86270 */
[----:B------:R-:W-:Y:S01]  /*18c0*/  @!P3 IMAD.MOV R18, RZ, RZ, -R18 ;  /* 0x000000ffff12b224 */ /* 0x000fe200078e0a12 */
[----:B------:R-:W-:Y:S01]  /*18d0*/  IADD3 R26, R5, 0xa8, RZ ;  /* 0x000000a8051a7810 */ /* 0x000fe20007ffe0ff */
[--C-:B------:R-:W-:Y:S01]  /*18e0*/  @!P5 IMAD.IADD R25, R25, 0x1, -R0.reuse ;  /* 0x000000011919d824 */ /* 0x100fe200078e0a00 */
[C---:B------:R-:W-:Y:S01]  /*18f0*/  ISETP.GT.U32.AND P3, PT, R0.reuse, R22, PT ;  /* 0x000000160000720c */ /* 0x040fe20003f64070 */
[----:B------:R-:W-:Y:S01]  /*1900*/  IMAD.MOV R21, RZ, RZ, -R21 ;  /* 0x000000ffff157224 */ /* 0x000fe200078e0a15 */
[C---:B------:R-:W-:Y:S01]  /*1910*/  ISETP.GT.U32.AND P5, PT, R0.reuse, R24, PT ;  /* 0x000000180000720c */ /* 0x040fe20003fa4070 */
[----:B------:R-:W-:Y:S01]  /*1920*/  @!P6 IMAD.IADD R27, R27, 0x1, -R0 ;  /* 0x000000011b1be824 */ /* 0x000fe200078e0a00 */
[----:B------:R-:W-:Y:S01]  /*1930*/  IABS R23, R26 ;  /* 0x0000001a00177213 */ /* 0x000fe20000000000 */
[----:B------:R-:W-:-:S02]  /*1940*/  IMAD R29, R0, R21, R31 ;  /* 0x00000015001d7224 */ /* 0x000fc400078e021f */
[----:B------:R-:W-:Y:S02]  /*1950*/  IMAD.MOV.U32 R21, RZ, RZ, R25 ;  /* 0x000000ffff157224 */ /* 0x000fe400078e0019 */
[----:B------:R-:W-:Y:S01]  /*1960*/  IMAD.MOV.U32 R31, RZ, RZ, R23 ;  /* 0x000000ffff1f7224 */ /* 0x000fe200078e0017 */
[C---:B------:R-:W-:Y:S01]  /*1970*/  ISETP.GT.U32.AND P6, PT, R0.reuse, R29, PT ;  /* 0x0000001d0000720c */ /* 0x040fe20003fc4070 */
[----:B------:R-:W-:Y:S01]  /*1980*/  @!P2 IMAD.MOV R21, RZ, RZ, -R21 ;  /* 0x000000ffff15a224 */ /* 0x000fe200078e0a15 */
[----:B------:R-:W-:Y:S01]  /*1990*/  ISETP.GT.U32.AND P2, PT, R0, R27, PT ;  /* 0x0000001b0000720c */ /* 0x000fe20003f44070 */
[----:B------:R-:W-:-:S04]  /*19a0*/  IMAD.HI.U32 R23, R10, R31, RZ ;  /* 0x0000001f0a177227 */ /* 0x000fc800078e00ff */
[--C-:B------:R-:W-:Y:S01]  /*19b0*/  @!P3 IMAD.IADD R22, R22, 0x1, -R0.reuse ;  /* 0x000000011616b824 */ /* 0x100fe200078e0a00 */
[----:B------:R-:W-:Y:S01]  /*19c0*/  ISETP.GE.AND P3, PT, R28, RZ, PT ;  /* 0x000000ff1c00720c */ /* 0x000fe20003f66270 */
[----:B------:R-:W-:Y:S01]  /*19d0*/  @!P5 IMAD.IADD R24, R24, 0x1, -R0 ;  /* 0x000000011818d824 */ /* 0x000fe200078e0a00 */
[----:B------:R-:W-:Y:S01]  /*19e0*/  IADD3 R28, R5, 0xa4, RZ ;  /* 0x000000a4051c7810 */ /* 0x000fe20007ffe0ff */
[----:B------:R-:W-:Y:S02]  /*19f0*/  IMAD.MOV R23, RZ, RZ, -R23 ;  /* 0x000000ffff177224 */ /* 0x000fe400078e0a17 */
[----:B------:R-:W-:Y:S01]  /*1a00*/  @!P1 IMAD.MOV R22, RZ, RZ, -R22 ;  /* 0x000000ffff169224 */ /* 0x000fe200078e0a16 */
[----:B------:R-:W-:Y:S01]  /*1a10*/  ISETP.GT.U32.AND P5, PT, R0, R24, PT ;  /* 0x000000180000720c */ /* 0x000fe20003fa4070 */
[--C-:B------:R-:W-:Y:S01]  /*1a20*/  @!P6 IMAD.IADD R29, R29, 0x1, -R0.reuse ;  /* 0x000000011d1de824 */ /* 0x100fe200078e0a00 */
[----:B------:R-:W-:Y:S01]  /*1a30*/  ISETP.GE.AND P1, PT, R26, RZ, PT ;  /* 0x000000ff1a00720c */ /* 0x000fe20003f26270 */
[C---:B------:R-:W-:Y:S01]  /*1a40*/  IMAD R26, R0.reuse, R23, R31 ;  /* 0x00000017001a7224 */ /* 0x040fe200078e021f */
[----:B------:R-:W-:Y:S01]  /*1a50*/  IABS R25, R28 ;  /* 0x0000001c00197213 */ /* 0x000fe20000000000 */
[----:B------:R-:W-:Y:S01]  /*1a60*/  @!P2 IMAD.IADD R27, R27, 0x1, -R0 ;  /* 0x000000011b1ba824 */ /* 0x000fe200078e0a00 */
[----:B------:R-:W-:-:S02]  /*1a70*/  ISETP.GT.U32.AND P6, PT, R0, R29, PT ;  /* 0x0000001d0000720c */ /* 0x000fc40003fc4070 */
[----:B------:R-:W-:Y:S01]  /*1a80*/  ISETP.GT.U32.AND P2, PT, R0, R26, PT ;  /* 0x0000001a0000720c */ /* 0x000fe20003f44070 */
[----:B------:R-:W-:-:S04]  /*1a90*/  IMAD.HI.U32 R23, R10, R25, RZ ;  /* 0x000000190a177227 */ /* 0x000fc800078e00ff */
[----:B------:R-:W-:Y:S02]  /*1aa0*/  IMAD.MOV R31, RZ, RZ, -R23 ;  /* 0x000000ffff1f7224 */ /* 0x000fe400078e0a17 */
[----:B------:R-:W-:-:S04]  /*1ab0*/  IMAD.HI.U32 R23, R10, R33, RZ ;  /* 0x000000210a177227 */ /* 0x000fc800078e00ff */
[--C-:B------:R-:W-:Y:S01]  /*1ac0*/  @!P5 IMAD.IADD R24, R24, 0x1, -R0.reuse ;  /* 0x000000011818d824 */ /* 0x100fe200078e0a00 */
[----:B------:R-:W-:Y:S01]  /*1ad0*/  ISETP.GE.AND P5, PT, R28, RZ, PT ;  /* 0x000000ff1c00720c */ /* 0x000fe20003fa6270 */
[----:B------:R-:W-:Y:S02]  /*1ae0*/  IMAD.MOV R28, RZ, RZ, -R23 ;  /* 0x000000ffff1c7224 */ /* 0x000fe400078e0a17 */
[----:B------:R-:W-:Y:S01]  /*1af0*/  IMAD R31, R0, R31, R25 ;  /* 0x0000001f001f7224 */ /* 0x000fe200078e0219 */
[----:B------:R-:W-:Y:S01]  /*1b00*/  IABS R25, R34 ;  /* 0x0000002200197213 */ /* 0x000fe20000000000 */
[----:B------:R-:W-:Y:S02]  /*1b10*/  IMAD.MOV.U32 R23, RZ, RZ, R27 ;  /* 0x000000ffff177224 */ /* 0x000fe400078e001b */
[--C-:B------:R-:W-:Y:S01]  /*1b20*/  @!P2 IMAD.IADD R26, R26, 0x1, -R0.reuse ;  /* 0x000000011a1aa824 */ /* 0x100fe200078e0a00 */
[----:B------:R-:W-:Y:S01]  /*1b30*/  ISETP.GE.AND P2, PT, R30, RZ, PT ;  /* 0x000000ff1e00720c */ /* 0x000fe20003f46270 */
[C---:B------:R-:W-:Y:S01]  /*1b40*/  IMAD R28, R0.reuse, R28, R33 ;  /* 0x0000001c001c7224 */ /* 0x040fe200078e0221 */
[----:B------:R-:W-:Y:S01]  /*1b50*/  IADD3 R30, R5, 0x94, RZ ;  /* 0x00000094051e7810 */ /* 0x000fe20007ffe0ff */
[----:B------:R-:W-:Y:S01]  /*1b60*/  @!P6 IMAD.IADD R29, R29, 0x1, -R0 ;  /* 0x000000011d1de824 */ /* 0x000fe200078e0a00 */
[C---:B------:R-:W-:Y:S01]  /*1b70*/  ISETP.GT.U32.AND P6, PT, R0.reuse, R31, PT ;  /* 0x0000001f0000720c */ /* 0x040fe20003fc4070 */
[----:B------:R-:W-:Y:S01]  /*1b80*/  @!P0 IMAD.MOV R23, RZ, RZ, -R23 ;  /* 0x000000ffff178224 */ /* 0x000fe200078e0a17 */
[C---:B------:R-:W-:Y:S01]  /*1b90*/  ISETP.GT.U32.AND P0, PT, R0.reuse, R26, PT ;  /* 0x0000001a0000720c */ /* 0x040fe20003f04070 */
[----:B------:R-:W-:Y:S01]  /*1ba0*/  @!P4 IMAD.MOV R24, RZ, RZ, -R24 ;  /* 0x000000ffff18c224 */ /* 0x000fe200078e0a18 */
[----:B------:R-:W-:Y:S01]  /*1bb0*/  ISETP.GT.U32.AND P4, PT, R0, R28, PT ;  /* 0x0000001c0000720c */ /* 0x000fe20003f84070 */
[----:B------:R-:W-:-:S02]  /*1bc0*/  IMAD.MOV.U32 R33, RZ, RZ, R25 ;  /* 0x000000ffff217224 */ /* 0x000fc400078e0019 */
[----:B------:R-:W-:Y:S02]  /*1bd0*/  IMAD.MOV.U32 R25, RZ, RZ, R29 ;  /* 0x000000ffff197224 */ /* 0x000fe400078e001d */
[----:B------:R-:W-:-:S04]  /*1be0*/  IMAD.HI.U32 R27, R10, R35, RZ ;  /* 0x000000230a1b7227 */ /* 0x000fc800078e00ff */
[--C-:B------:R-:W-:Y:S01]  /*1bf0*/  @!P6 IMAD.IADD R31, R31, 0x1, -R0.reuse ;  /* 0x000000011f1fe824 */ /* 0x100fe200078e0a00 */
[----:B------:R-:W-:Y:S01]  /*1c00*/  ISETP.GE.AND P6, PT, R32, RZ, PT ;  /* 0x000000ff2000720c */ /* 0x000fe20003fc6270 */
[--C-:B------:R-:W-:Y:S01]  /*1c10*/  @!P0 IMAD.IADD R26, R26, 0x1, -R0.reuse ;  /* 0x000000011a1a8824 */ /* 0x100fe200078e0a00 */
[----:B------:R-:W-:Y:S01]  /*1c20*/  IABS R32, R30 ;  /* 0x0000001e00207213 */ /* 0x000fe20000000000 */
[----:B------:R-:W-:Y:S01]  /*1c30*/  @!P4 IMAD.IADD R28, R28, 0x1, -R0 ;  /* 0x000000011c1cc824 */ /* 0x000fe200078e0a00 */
[----:B------:R-:W-:Y:S01]  /*1c40*/  ISETP.GE.AND P4, PT, R30, RZ, PT ;  /* 0x000000ff1e00720c */ /* 0x000fe20003f86270 */
[----:B------:R-:W-:Y:S01]  /*1c50*/  @!P3 IMAD.MOV R25, RZ, RZ, -R25 ;  /* 0x000000ffff19b224 */ /* 0x000fe200078e0a19 */
[C---:B------:R-:W-:Y:S01]  /*1c60*/  ISETP.GT.U32.AND P3, PT, R0.reuse, R31, PT ;  /* 0x0000001f0000720c */ /* 0x040fe20003f64070 */
[----:B------:R-:W-:Y:S01]  /*1c70*/  @!P1 IMAD.MOV R26, RZ, RZ, -R26 ;  /* 0x000000ffff1a9224 */ /* 0x000fe200078e0a1a */
[----:B------:R-:W-:Y:S01]  /*1c80*/  ISETP.GT.U32.AND P1, PT, R0, R28, PT ;  /* 0x0000001c0000720c */ /* 0x000fe20003f24070 */
[----:B------:R-:W-:Y:S01]  /*1c90*/  IMAD.MOV R29, RZ, RZ, -R27 ;  /* 0x000000ffff1d7224 */ /* 0x000fe200078e0a1b */
[----:B------:R-:W-:Y:S01]  /*1ca0*/  ISETP.GE.AND P0, PT, R34, RZ, PT ;  /* 0x000000ff2200720c */ /* 0x000fe20003f06270 */
[----:B------:R-:W-:-:S04]  /*1cb0*/  IMAD.HI.U32 R27, R10, R33, RZ ;  /* 0x000000210a1b7227 */ /* 0x000fc800078e00ff */
[----:B------:R-:W-:Y:S02]  /*1cc0*/  IMAD.MOV R27, RZ, RZ, -R27 ;  /* 0x000000ffff1b7224 */ /* 0x000fe400078e0a1b */
[C---:B------:R-:W-:Y:S02]  /*1cd0*/  IMAD R29, R0.reuse, R29, R35 ;  /* 0x0000001d001d7224 */ /* 0x040fe400078e0223 */
[C---:B------:R-:W-:Y:S02]  /*1ce0*/  IMAD R30, R0.reuse, R27, R33 ;  /* 0x0000001b001e7224 */ /* 0x040fe400078e0221 */
[--C-:B------:R-:W-:Y:S01]  /*1cf0*/  @!P3 IMAD.IADD R31, R31, 0x1, -R0.reuse ;  /* 0x000000011f1fb824 */ /* 0x100fe200078e0a00 */
[----:B------:R-:W-:Y:S01]  /*1d00*/  ISETP.GT.U32.AND P3, PT, R0, R29, PT ;  /* 0x0000001d0000720c */ /* 0x000fe20003f64070 */
[----:B------:R-:W-:Y:S01]  /*1d10*/  @!P1 IMAD.IADD R28, R28, 0x1, -R0 ;  /* 0x000000011c1c9824 */ /* 0x000fe200078e0a00 */
[----:B------:R-:W-:Y:S01]  /*1d20*/  ISETP.GT.U32.AND P1, PT, R0, R30, PT ;  /* 0x0000001e0000720c */ /* 0x000fe20003f24070 */
[----:B------:R-:W-:Y:S01]  /*1d30*/  IMAD.MOV.U32 R33, RZ, RZ, R32 ;  /* 0x000000ffff217224 */ /* 0x000fe200078e0020 */
[----:B------:R-:W-:Y:S01]  /*1d40*/  IADD3 R32, R5, 0x90, RZ ;  /* 0x0000009005207810 */ /* 0x000fe20007ffe0ff */
[----:B------:R-:W-:-:S02]  /*1d50*/  IMAD.MOV.U32 R27, RZ, RZ, R31 ;  /* 0x000000ffff1b7224 */ /* 0x000fc400078e001f */
[----:B------:R-:W-:Y:S01]  /*1d60*/  IMAD.HI.U32 R31, R10, R33, RZ ;  /* 0x000000210a1f7227 */ /* 0x000fe200078e00ff */
[----:B------:R-:W-:-:S03]  /*1d70*/  IABS R35, R32 ;  /* 0x0000002000237213 */ /* 0x000fc60000000000 */
[----:B------:R-:W-:Y:S02]  /*1d80*/  IMAD.MOV R31, RZ, RZ, -R31 ;  /* 0x000000ffff1f7224 */ /* 0x000fe400078e0a1f */
[--C-:B------:R-:W-:Y:S02]  /*1d90*/  @!P3 IMAD.IADD R29, R29, 0x1, -R0.reuse ;  /* 0x000000011d1db824 */ /* 0x100fe400078e0a00 */
[----:B------:R-:W-:Y:S02]  /*1da0*/  @!P1 IMAD.IADD R30, R30, 0x1, -R0 ;  /* 0x000000011e1e9824 */ /* 0x000fe400078e0a00 */
[----:B------:R-:W-:Y:S01]  /*1db0*/  @!P5 IMAD.MOV R27, RZ, RZ, -R27 ;  /* 0x000000ffff1bd224 */ /* 0x000fe200078e0a1b */
[----:B------:R-:W-:Y:S01]  /*1dc0*/  ISETP.GE.AND P5, PT, R32, RZ, PT ;  /* 0x000000ff2000720c */ /* 0x000fe20003fa6270 */
[C---:B------:R-:W-:Y:S01]  /*1dd0*/  IMAD R31, R0.reuse, R31, R33 ;  /* 0x0000001f001f7224 */ /* 0x040fe200078e0221 */
[----:B------:R-:W-:Y:S01]  /*1de0*/  ISETP.GT.U32.AND P3, PT, R0, R29, PT ;  /* 0x0000001d0000720c */ /* 0x000fe20003f64070 */
[----:B------:R-:W-:Y:S01]  /*1df0*/  IMAD.HI.U32 R32, R10, R35, RZ ;  /* 0x000000230a207227 */ /* 0x000fe200078e00ff */
[----:B------:R-:W-:-:S03]  /*1e00*/  ISETP.GT.U32.AND P1, PT, R0, R30, PT ;  /* 0x0000001e0000720c */ /* 0x000fc60003f24070 */
[----:B------:R-:W-:-:S04]  /*1e10*/  IMAD.HI.U32 R33, R10, R37, RZ ;  /* 0x000000250a217227 */ /* 0x000fc800078e00ff */
[----:B------:R-:W-:Y:S01]  /*1e20*/  @!P2 IMAD.MOV R28, RZ, RZ, -R28 ;  /* 0x000000ffff1ca224 */ /* 0x000fe200078e0a1c */
[C---:B------:R-:W-:Y:S01]  /*1e30*/  ISETP.GT.U32.AND P2, PT, R0.reuse, R31, PT ;  /* 0x0000001f0000720c */ /* 0x040fe20003f44070 */
[----:B------:R-:W-:Y:S02]  /*1e40*/  IMAD.MOV R32, RZ, RZ, -R32 ;  /* 0x000000ffff207224 */ /* 0x000fe400078e0a20 */
[----:B------:R-:W-:Y:S02]  /*1e50*/  IMAD.MOV R36, RZ, RZ, -R33 ;  /* 0x000000ffff247224 */ /* 0x000fe400078e0a21 */
[----:B------:R-:W-:Y:S02]  /*1e60*/  IMAD R33, R0, R32, R35 ;  /* 0x0000002000217224 */ /* 0x000fe400078e0223 */
[--C-:B------:R-:W-:Y:S01]  /*1e70*/  @!P3 IMAD.IADD R29, R29, 0x1, -R0.reuse ;  /* 0x000000011d1db824 */ /* 0x100fe200078e0a00 */
[----:B------:R-:W-:Y:S01]  /*1e80*/  ISETP.GE.AND P3, PT, R38, RZ, PT ;  /* 0x000000ff2600720c */ /* 0x000fe20003f66270 */
[----:B------:R-:W-:Y:S01]  /*1e90*/  IMAD R32, R0, R36, R37 ;  /* 0x0000002400207224 */ /* 0x000fe200078e0225 */
[----:B------:R-:W-:Y:S01]  /*1ea0*/  IADD3 R38, R5, 0x84, RZ ;  /* 0x0000008405267810 */ /* 0x000fe20007ffe0ff */
[----:B------:R-:W-:Y:S01]  /*1eb0*/  @!P1 IMAD.IADD R30, R30, 0x1, -R0 ;  /* 0x000000011e1e9824 */ /* 0x000fe200078e0a00 */
[C---:B------:R-:W-:Y:S01]  /*1ec0*/  ISETP.GT.U32.AND P1, PT, R0.reuse, R33, PT ;  /* 0x000000210000720c */ /* 0x040fe20003f24070 */
[----:B------:R-:W-:Y:S01]  /*1ed0*/  @!P6 IMAD.MOV R29, RZ, RZ, -R29 ;  /* 0x000000ffff1de224 */ /* 0x000fe200078e0a1d */
[----:B------:R-:W-:Y:S01]  /*1ee0*/  ISETP.GT.U32.AND P6, PT, R0, R32, PT ;  /* 0x000000200000720c */ /* 0x000fe20003fc4070 */
[----:B------:R-:W-:Y:S01]  /*1ef0*/  IMAD.HI.U32 R34, R10, R39, RZ ;  /* 0x000000270a227227 */ /* 0x000fe200078e00ff */
[----:B------:R-:W-:-:S03]  /*1f00*/  IABS R37, R38 ;  /* 0x0000002600257213 */ /* 0x000fc60000000000 */
[----:B------:R-:W-:Y:S02]  /*1f10*/  @!P2 IMAD.IADD R31, R31, 0x1, -R0 ;  /* 0x000000011f1fa824 */ /* 0x000fe400078e0a00 */
[----:B------:R-:W-:Y:S02]  /*1f20*/  IMAD.MOV R34, RZ, RZ, -R34 ;  /* 0x000000ffff227224 */ /* 0x000fe400078e0a22 */
[----:B------:R-:W-:Y:S01]  /*1f30*/  IMAD.HI.U32 R35, R10, R37, RZ ;  /* 0x000000250a237227 */ /* 0x000fe200078e00ff */
[----:B------:R-:W-:-:S03]  /*1f40*/  ISETP.GT.U32.AND P2, PT, R0, R31, PT ;  /* 0x0000001f0000720c */ /* 0x000fc60003f44070 */
[----:B------:R-:W-:Y:S01]  /*1f50*/  IMAD R34, R0, R34, R39 ;  /* 0x0000002200227224 */ /* 0x000fe200078e0227 */
[----:B------:R-:W-:Y:S01]  /*1f60*/  IABS R39, R42 ;  /* 0x0000002a00277213 */ /* 0x000fe20000000000 */
[--C-:B------:R-:W-:Y:S01]  /*1f70*/  @!P1 IMAD.IADD R33, R33, 0x1, -R0.reuse ;  /* 0x0000000121219824 */ /* 0x100fe200078e0a00 */
[----:B------:R-:W-:Y:S01]  /*1f80*/  ISETP.GE.AND P1, PT, R38, RZ, PT ;  /* 0x000000ff2600720c */ /* 0x000fe20003f26270 */
[----:B------:R-:W-:Y:S02]  /*1f90*/  @!P6 IMAD.IADD R32, R32, 0x1, -R0 ;  /* 0x000000012020e824 */ /* 0x000fe400078e0a00 */
[----:B------:R-:W-:Y:S01]  /*1fa0*/  IMAD.HI.U32 R36, R10, R39, RZ ;  /* 0x000000270a247227 */ /* 0x000fe200078e00ff */
[----:B------:R-:W-:-:S03]  /*1fb0*/  ISETP.GT.U32.AND P6, PT, R0, R33, PT ;  /* 0x000000210000720c */ /* 0x000fc60003fc4070 */
[----:B------:R-:W-:Y:S02]  /*1fc0*/  IMAD.MOV R35, RZ, RZ, -R35 ;  /* 0x000000ffff237224 */ /* 0x000fe400078e0a23 */
[----:B------:R-:W-:Y:S01]  /*1fd0*/  @!P2 IMAD.IADD R31, R31, 0x1, -R0 ;  /* 0x000000011f1fa824 */ /* 0x000fe200078e0a00 */
[C---:B------:R-:W-:Y:S01]  /*1fe0*/  ISETP.GT.U32.AND P2, PT, R0.reuse, R34, PT ;  /* 0x000000220000720c */ /* 0x040fe20003f44070 */
[----:B------:R-:W-:Y:S02]  /*1ff0*/  IMAD.MOV R36, RZ, RZ, -R36 ;  /* 0x000000ffff247224 */ /* 0x000fe400078e0a24 */
[C---:B------:R-:W-:Y:S02]  /*2000*/  IMAD R35, R0.reuse, R35, R37 ;  /* 0x0000002300237224 */ /* 0x040fe400078e0225 */
[----:B------:R-:W-:Y:S01]  /*2010*/  @!P4 IMAD.MOV R31, RZ, RZ, -R31 ;  /* 0x000000ffff1fc224 */ /* 0x000fe200078e0a1f */
[C---:B------:R-:W-:Y:S01]  /*2020*/  ISETP.GT.U32.AND P4, PT, R0.reuse, R32, PT ;  /* 0x000000200000720c */ /* 0x040fe20003f84070 */
[C---:B------:R-:W-:Y:S01]  /*2030*/  IMAD R36, R0.reuse, R36, R39 ;  /* 0x0000002400247224 */ /* 0x040fe200078e0227 */
[----:B------:R-:W-:Y:S01]  /*2040*/  IABS R39, R44 ;  /* 0x0000002c00277213 */ /* 0x000fe20000000000 */
[----:B------:R-:W-:Y:S01]  /*2050*/  @!P6 IMAD.IADD R33, R33, 0x1, -R0 ;  /* 0x000000012121e824 */ /* 0x000fe200078e0a00 */
[----:B------:R-:W-:Y:S01]  /*2060*/  ISETP.GT.U32.AND P6, PT, R0, R35, PT ;  /* 0x000000230000720c */ /* 0x000fe20003fc4070 */
[----:B------:R-:W-:-:S04]  /*2070*/  IMAD.HI.U32 R38, R10, R41, RZ ;  /* 0x000000290a267227 */ /* 0x000fc800078e00ff */
[----:B------:R-:W-:-:S04]  /*2080*/  IMAD.HI.U32 R37, R10, R39, RZ ;  /* 0x000000270a257227 */ /* 0x000fc800078e00ff */
[----:B------:R-:W-:Y:S02]  /*2090*/  IMAD.MOV R37, RZ, RZ, -R37 ;  /* 0x000000ffff257224 */ /* 0x000fe400078e0a25 */
[--C-:B------:R-:W-:Y:S01]  /*20a0*/  @!P4 IMAD.IADD R32, R32, 0x1, -R0.reuse ;  /* 0x000000012020c824 */ /* 0x100fe200078e0a00 */
[C---:B------:R-:W-:Y:S01]  /*20b0*/  ISETP.GT.U32.AND P4, PT, R0.reuse, R36, PT ;  /* 0x000000240000720c */ /* 0x040fe20003f84070 */
[C---:B------:R-:W-:Y:S02]  /*20c0*/  IMAD R37, R0.reuse, R37, R39 ;  /* 0x0000002500257224 */ /* 0x040fe400078e0227 */
[----:B------:R-:W-:Y:S02]  /*20d0*/  @!P6 IMAD.IADD R35, R35, 0x1, -R0 ;  /* 0x000000012323e824 */ /* 0x000fe400078e0a00 */
[----:B------:R-:W-:Y:S01]  /*20e0*/  @!P0 IMAD.MOV R30, RZ, RZ, -R30 ;  /* 0x000000ffff1e8224 */ /* 0x000fe200078e0a1e */
[----:B------:R-:W-:Y:S01]  /*20f0*/  ISETP.GT.U32.AND P6, PT, R0, R37, PT ;  /* 0x000000250000720c */ /* 0x000fe20003fc4070 */
[----:B------:R-:W-:Y:S01]  /*2100*/  IMAD.MOV R38, RZ, RZ, -R38 ;  /* 0x000000ffff267224 */ /* 0x000fe200078e0a26 */
[----:B------:R-:W-:Y:S01]  /*2110*/  ISETP.GE.AND P0, PT, R40, RZ, PT ;  /* 0x000000ff2800720c */ /* 0x000fe20003f06270 */
[----:B------:R-:W-:Y:S01]  /*2120*/  @!P5 IMAD.MOV R33, RZ, RZ, -R33 ;  /* 0x000000ffff21d224 */ /* 0x000fe200078e0a21 */
[----:B------:R-:W-:Y:S01]  /*2130*/  IABS R40, R48 ;  /* 0x0000003000287213 */ /* 0x000fe20000000000 */
[C---:B------:R-:W-:Y:S01]  /*2140*/  IMAD R38, R0.reuse, R38, R41 ;  /* 0x0000002600267224 */ /* 0x040fe200078e0229 */
[----:B------:R-:W-:Y:S01]  /*2150*/  ISETP.GT.U32.AND P5, PT, R0, R35, PT ;  /* 0x000000230000720c */ /* 0x000fe20003fa4070 */
[----:B------:R-:W-:Y:S01]  /*2160*/  @!P4 IMAD.IADD R36, R36, 0x1, -R0 ;  /* 0x000000012424c824 */ /* 0x000fe200078e0a00 */
[----:B------:R-:W-:Y:S01]  /*2170*/  ISETP.GE.AND P4, PT, R44, RZ, PT ;  /* 0x000000ff2c00720c */ /* 0x000fe20003f86270 */
[----:B------:R-:W-:Y:S01]  /*2180*/  IMAD.HI.U32 R39, R10, R43, RZ ;  /* 0x0000002b0a277227 */ /* 0x000fe200078e00ff */
[----:B------:R-:W-:-:S03]  /*2190*/  IADD3 R44, R5, 0x6c, RZ ;  /* 0x0000006c052c7810 */ /* 0x000fc60007ffe0ff */
[----:B------:R-:W-:Y:S02]  /*21a0*/  IMAD.MOV.U32 R41, RZ, RZ, R40 ;  /* 0x000000ffff297224 */ /* 0x000fe400078e0028 */
[--C-:B------:R-:W-:Y:S01]  /*21b0*/  @!P6 IMAD.IADD R37, R37, 0x1, -R0.reuse ;  /* 0x000000012525e824 */ /* 0x100fe200078e0a00 */
[----:B------:R-:W-:Y:S01]  /*21c0*/  ISETP.GT.U32.AND P6, PT, R0, R36, PT ;  /* 0x000000240000720c */ /* 0x000fe20003fc4070 */
[----:B------:R-:W-:Y:S02]  /*21d0*/  @!P2 IMAD.IADD R34, R34, 0x1, -R0 ;  /* 0x000000012222a824 */ /* 0x000fe400078e0a00 */
[----:B------:R-:W-:Y:S02]  /*21e0*/  IMAD.MOV R39, RZ, RZ, -R39 ;  /* 0x000000ffff277224 */ /* 0x000fe400078e0a27 */
[----:B------:R-:W-:Y:S01]  /*21f0*/  IMAD.HI.U32 R40, R10, R41, RZ ;  /* 0x000000290a287227 */ /* 0x000fe200078e00ff */
[----:B------:R-:W-:-:S03]  /*2200*/  ISETP.GT.U32.AND P2, PT, R0, R34, PT ;  /* 0x000000220000720c */ /* 0x000fc60003f44070 */
[C---:B------:R-:W-:Y:S01]  /*2210*/  IMAD R39, R0.reuse, R39, R43 ;  /* 0x0000002700277224 */ /* 0x040fe200078e022b */
[----:B------:R-:W-:Y:S01]  /*2220*/  IABS R43, R44 ;  /* 0x0000002c002b7213 */ /* 0x000fe20000000000 */
[----:B------:R-:W-:Y:S02]  /*2230*/  IMAD.MOV R40, RZ, RZ, -R40 ;  /* 0x000000ffff287224 */ /* 0x000fe400078e0a28 */
[--C-:B------:R-:W-:Y:S01]  /*2240*/  @!P5 IMAD.IADD R35, R35, 0x1, -R0.reuse ;  /* 0x000000012323d824 */ /* 0x100fe200078e0a00 */
[C---:B------:R-:W-:Y:S01]  /*2250*/  ISETP.GT.U32.AND P5, PT, R0.reuse, R39, PT ;  /* 0x000000270000720c */ /* 0x040fe20003fa4070 */
[----:B------:R-:W-:Y:S02]  /*2260*/  IMAD R40, R0, R40, R41 ;  /* 0x0000002800287224 */ /* 0x000fe400078e0229 */
[--C-:B------:R-:W-:Y:S02]  /*2270*/  @!P6 IMAD.IADD R36, R36, 0x1, -R0.reuse ;  /* 0x000000012424e824 */ /* 0x100fe400078e0a00 */
[----:B------:R-:W-:Y:S01]  /*2280*/  @!P2 IMAD.IADD R34, R34, 0x1, -R0 ;  /* 0x000000012222a824 */ /* 0x000fe200078e0a00 */
[C---:B------:R-:W-:Y:S01]  /*2290*/  ISETP.GT.U32.AND P6, PT, R0.reuse, R40, PT ;  /* 0x000000280000720c */ /* 0x040fe20003fc4070 */
[----:B------:R-:W-:Y:S01]  /*22a0*/  @!P3 IMAD.MOV R32, RZ, RZ, -R32 ;  /* 0x000000ffff20b224 */ /* 0x000fe200078e0a20 */
[C---:B------:R-:W-:Y:S01]  /*22b0*/  ISETP.GT.U32.AND P3, PT, R0.reuse, R37, PT ;  /* 0x000000250000720c */ /* 0x040fe20003f64070 */
[----:B------:R-:W-:Y:S01]  /*22c0*/  @!P0 IMAD.MOV R34, RZ, RZ, -R34 ;  /* 0x000000ffff228224 */ /* 0x000fe200078e0a22 */
[----:B------:R-:W-:Y:S01]  /*22d0*/  ISETP.GT.U32.AND P0, PT, R0, R38, PT ;  /* 0x000000260000720c */ /* 0x000fe20003f04070 */
[----:B------:R-:W-:Y:S01]  /*22e0*/  IMAD.HI.U32 R41, R10, R43, RZ ;  /* 0x0000002b0a297227 */ /* 0x000fe200078e00ff */
[----:B------:R-:W-:-:S03]  /*22f0*/  ISETP.GE.AND P2, PT, R42, RZ, PT ;  /* 0x000000ff2a00720c */ /* 0x000fc60003f46270 */
[--C-:B------:R-:W-:Y:S02]  /*2300*/  @!P5 IMAD.IADD R39, R39, 0x1, -R0.reuse ;  /* 0x000000012727d824 */ /* 0x100fe400078e0a00 */
[----:B------:R-:W-:Y:S02]  /*2310*/  IMAD.MOV R42, RZ, RZ, -R41 ;  /* 0x000000ffff2a7224 */ /* 0x000fe400078e0a29 */
[----:B------:R-:W-:Y:S01]  /*2320*/  @!P6 IMAD.IADD R40, R40, 0x1, -R0 ;  /* 0x000000012828e824 */ /* 0x000fe200078e0a00 */
[----:B------:R-:W-:Y:S01]  /*2330*/  ISETP.GT.U32.AND P6, PT, R0, R39, PT ;  /* 0x000000270000720c */ /* 0x000fe20003fc4070 */
[----:B------:R-:W-:-:S04]  /*2340*/  IMAD.HI.U32 R41, R10, R45, RZ ;  /* 0x0000002d0a297227 */ /* 0x000fc800078e00ff */
[--C-:B------:R-:W-:Y:S01]  /*2350*/  @!P3 IMAD.IADD R37, R37, 0x1, -R0.reuse ;  /* 0x000000012525b824 */ /* 0x100fe200078e0a00 */
[----:B------:R-:W-:Y:S01]  /*2360*/  ISETP.GE.AND P3, PT, R46, RZ, PT ;  /* 0x000000ff2e00720c */ /* 0x000fe20003f66270 */
[----:B------:R-:W-:Y:S01]  /*2370*/  IMAD R42, R0, R42, R43 ;  /* 0x0000002a002a7224 */ /* 0x000fe200078e022b */
[----:B------:R-:W-:Y:S01]  /*2380*/  IADD3 R46, R5, 0x64, RZ ;  /* 0x00000064052e7810 */ /* 0x000fe20007ffe0ff */
[----:B------:R-:W-:Y:S02]  /*2390*/  IMAD.MOV R41, RZ, RZ, -R41 ;  /* 0x000000ffff297224 */ /* 0x000fe400078e0a29 */
[--C-:B------:R-:W-:Y:S01]  /*23a0*/  @!P0 IMAD.IADD R38, R38, 0x1, -R0.reuse ;  /* 0x0000000126268824 */ /* 0x100fe200078e0a00 */
[----:B------:R-:W-:Y:S01]  /*23b0*/  IABS R43, R46 ;  /* 0x0000002e002b7213 */ /* 0x000fe20000000000 */
[C---:B------:R-:W-:Y:S01]  /*23c0*/  IMAD R41, R0.reuse, R41, R45 ;  /* 0x0000002900297224 */ /* 0x040fe200078e022d */
[----:B------:R-:W-:Y:S01]  /*23d0*/  ISETP.GE.AND P0, PT, R47, RZ, PT ;  /* 0x000000ff2f00720c */ /* 0x000fe20003f06270 */
[----:B------:R-:W-:Y:S01]  /*23e0*/  @!P4 IMAD.MOV R37, RZ, RZ, -R37 ;  /* 0x000000ffff25c224 */ /* 0x000fe200078e0a25 */
[C---:B------:R-:W-:Y:S01]  /*23f0*/  ISETP.GT.U32.AND P4, PT, R0.reuse, R42, PT ;  /* 0x0000002a0000720c */ /* 0x040fe20003f84070 */
[----:B------:R-:W-:Y:S01]  /*2400*/  @!P6 IMAD.IADD R39, R39, 0x1, -R0 ;  /* 0x000000012727e824 */ /* 0x000fe200078e0a00 */
[C---:B------:R-:W-:Y:S01]  /*2410*/  ISETP.GT.U32.AND P5, PT, R0.reuse, R38, PT ;  /* 0x000000260000720c */ /* 0x040fe20003fa4070 */
[----:B------:R-:W-:Y:S01]  /*2420*/  @!P2 IMAD.MOV R36, RZ, RZ, -R36 ;  /* 0x000000ffff24a224 */ /* 0x000fe200078e0a24 */
[----:B------:R-:W-:Y:S01]  /*2430*/  ISETP.GT.U32.AND P6, PT, R0, R41, PT ;  /* 0x000000290000720c */ /* 0x000fe20003fc4070 */
[----:B------:R-:W-:Y:S01]  /*2440*/  IMAD.MOV.U32 R45, RZ, RZ, R43 ;  /* 0x000000ffff2d7224 */ /* 0x000fe200078e002b */
[----:B------:R-:W-:Y:S01]  /*2450*/  ISETP.GE.AND P2, PT, R48, RZ, PT ;  /* 0x000000ff3000720c */ /* 0x000fe20003f46270 */
[----:B------:R-:W-:Y:S01]  /*2460*/  @!P1 IMAD.MOV R35, RZ, RZ, -R35 ;  /* 0x000000ffff239224 */ /* 0x000fe200078e0a23 */
[----:B------:R-:W-:Y:S01]  /*2470*/  IADD3 R48, R5, 0x60, RZ ;  /* 0x0000006005307810 */ /* 0x000fe20007ffe0ff */
[----:B------:R-:W-:Y:S01]  /*2480*/  IMAD.HI.U32 R43, R10, R45, RZ ;  /* 0x0000002d0a2b7227 */ /* 0x000fe200078e00ff */
[----:B------:R-:W-:-:S02]  /*2490*/  ISETP.GT.U32.AND P1, PT, R0, R40, PT ;  /* 0x000000280000720c */ /* 0x000fc40003f24070 */
[----:B------:R-:W-:Y:S01]  /*24a0*/  IABS R47, R48 ;  /* 0x00000030002f7213 */ /* 0x000fe20000000000 */
[--C-:B------:R-:W-:Y:S01]  /*24b0*/  @!P4 IMAD.IADD R42, R42, 0x1, -R0.reuse ;  /* 0x000000012a2ac824 */ /* 0x100fe200078e0a00 */
[----:B------:R-:W-:Y:S01]  /*24c0*/  ISETP.GE.AND P4, PT, R46, RZ, PT ;  /* 0x000000ff2e00720c */ /* 0x000fe20003f86270 */
[--C-:B------:R-:W-:Y:S01]  /*24d0*/  @!P5 IMAD.IADD R38, R38, 0x1, -R0.reuse ;  /* 0x000000012626d824 */ /* 0x100fe200078e0a00 */
[----:B------:R-:W-:Y:S01]  /*24e0*/  ISETP.GE.AND P5, PT, R44, RZ, PT ;  /* 0x000000ff2c00720c */ /* 0x000fe20003fa6270 */
[----:B------:R-:W-:Y:S01]  /*24f0*/  @!P6 IMAD.IADD R41, R41, 0x1, -R0 ;  /* 0x000000012929e824 */ /* 0x000fe200078e0a00 */
[----:B------:R-:W-:Y:S01]  /*2500*/  ISETP.GT.U32.AND P6, PT, R0, R42, PT ;  /* 0x0000002a0000720c */ /* 0x000fe20003fc4070 */
[----:B------:R-:W-:Y:S01]  /*2510*/  IMAD.MOV R43, RZ, RZ, -R43 ;  /* 0x000000ffff2b7224 */ /* 0x000fe200078e0a2b */
[----:B------:R-:W-:Y:S01]  /*2520*/  IADD3 R46, R5, 0x58, RZ ;  /* 0x00000058052e7810 */ /* 0x000fe20007ffe0ff */
[----:B------:R-:W-:-:S04]  /*2530*/  IMAD.HI.U32 R44, R10, R47, RZ ;  /* 0x0000002f0a2c7227 */ /* 0x000fc800078e00ff */
[----:B------:R-:W-:Y:S02]  /*2540*/  IMAD R43, R0, R43, R45 ;  /* 0x0000002b002b7224 */ /* 0x000fe400078e022d */
[----:B------:R-:W-:Y:S02]  /*2550*/  IMAD.MOV R44, RZ, RZ, -R44 ;  /* 0x000000ffff2c7224 */ /* 0x000fe400078e0a2c */
[----:B------:R-:W-:Y:S01]  /*2560*/  @!P1 IMAD.IADD R40, R40, 0x1, -R0 ;  /* 0x0000000128289824 */ /* 0x000fe200078e0a00 */
[----:B------:R-:W-:Y:S01]  /*2570*/  ISETP.GE.AND P1, PT, R49, RZ, PT ;  /* 0x000000ff3100720c */ /* 0x000fe20003f26270 */
[----:B------:R-:W-:Y:S01]  /*2580*/  @!P3 IMAD.MOV R38, RZ, RZ, -R38 ;  /* 0x000000ffff26b224 */ /* 0x000fe200078e0a26 */
[----:B------:R-:W-:Y:S01]  /*2590*/  IABS R49, R50 ;  /* 0x0000003200317213 */ /* 0x000fe20000000000 */
[----:B------:R-:W-:Y:S01]  /*25a0*/  @!P0 IMAD.MOV R39, RZ, RZ, -R39 ;  /* 0x000000ffff278224 */ /* 0x000fe200078e0a27 */
[C---:B------:R-:W-:Y:S01]  /*25b0*/  ISETP.GT.U32.AND P3, PT, R0.reuse, R41, PT ;  /* 0x000000290000720c */ /* 0x040fe20003f64070 */
[C---:B------:R-:W-:Y:S01]  /*25c0*/  IMAD R44, R0.reuse, R44, R47 ;  /* 0x0000002c002c7224 */ /* 0x040fe200078e022f */
[----:B------:R-:W-:Y:S01]  /*25d0*/  ISETP.GT.U32.AND P0, PT, R0, R43, PT ;  /* 0x0000002b0000720c */ /* 0x000fe20003f04070 */
[----:B------:R-:W-:Y:S01]  /*25e0*/  @!P6 IMAD.IADD R42, R42, 0x1, -R0 ;  /* 0x000000012a2ae824 */ /* 0x000fe200078e0a00 */
[----:B------:R-:W-:Y:S01]  /*25f0*/  IABS R47, R46 ;  /* 0x0000002e002f7213 */ /* 0x000fe20000000000 */
[----:B------:R-:W-:Y:S01]  /*2600*/  IMAD.HI.U32 R45, R10, R49, RZ ;  /* 0x000000310a2d7227 */ /* 0x000fe200078e00ff */
[----:B------:R-:W-:-:S03]  /*2610*/  ISETP.GT.U32.AND P6, PT, R0, R44, PT ;  /* 0x0000002c0000720c */ /* 0x000fc60003fc4070 */
[----:B------:R-:W-:Y:S02]  /*2620*/  IMAD.MOV R45, RZ, RZ, -R45 ;  /* 0x000000ffff2d7224 */ /* 0x000fe400078e0a2d */
[----:B------:R-:W-:Y:S02]  /*2630*/  @!P5 IMAD.MOV R42, RZ, RZ, -R42 ;  /* 0x000000ffff2ad224 */ /* 0x000fe400078e0a2a */
[--C-:B------:R-:W-:Y:S01]  /*2640*/  @!P3 IMAD.IADD R41, R41, 0x1, -R0.reuse ;  /* 0x000000012929b824 */ /* 0x100fe200078e0a00 */
[----:B------:R-:W-:Y:S01]  /*2650*/  ISETP.GE.AND P3, PT, R50, RZ, PT ;  /* 0x000000ff3200720c */ /* 0x000fe20003f66270 */
        /* <DEDUP_REMOVED lines=9> */
[----:B------:R-:W-:-:S02]  /*26f0*/  IABS R49, R50 ;  /* 0x0000003200317213 */ /* 0x000fc40000000000 */
[----:B------:R-:W-:Y:S01]  /*2700*/  ISETP.GT.U32.AND P5, PT, R0, R44, PT ;  /* 0x0000002c0000720c */ /* 0x000fe20003fa4070 */
[----:B------:R-:W-:Y:S02]  /*2710*/  IMAD.MOV R46, RZ, RZ, -R46 ;  /* 0x000000ffff2e7224 */ /* 0x000fe400078e0a2e */
[----:B------:R-:W-:Y:S01]  /*2720*/  @!P2 IMAD.MOV R40, RZ, RZ, -R40 ;  /* 0x000000ffff28a224 */ /* 0x000fe200078e0a28 */
[----:B------:R-:W-:Y:S01]  /*2730*/  ISETP.GE.AND P2, PT, R48, RZ, PT ;  /* 0x000000ff3000720c */ /* 0x000fe20003f46270 */
[C---:B------:R-:W-:Y:S02]  /*2740*/  IMAD R46, R0.reuse, R46, R47 ;  /* 0x0000002e002e7224 */ /* 0x040fe400078e022f */
[--C-:B------:R-:W-:Y:S02]  /*2750*/  @!P6 IMAD.IADD R43, R43, 0x1, -R0.reuse ;  /* 0x000000012b2be824 */ /* 0x100fe400078e0a00 */
[----:B------:R-:W-:Y:S01]  /*2760*/  @!P1 IMAD.IADD R45, R45, 0x1, -R0 ;  /* 0x000000012d2d9824 */ /* 0x000fe200078e0a00 */
[----:B------:R-:W-:Y:S01]  /*2770*/  ISETP.GT.U32.AND P6, PT, R0, R46, PT ;  /* 0x0000002e0000720c */ /* 0x000fe20003fc4070 */
[----:B------:R-:W-:Y:S01]  /*2780*/  IMAD.HI.U32 R47, R10, R49, RZ ;  /* 0x000000310a2f7227 */ /* 0x000fe200078e00ff */
[----:B------:R-:W-:-:S02]  /*2790*/  ISETP.GE.AND P1, PT, R52, RZ, PT ;  /* 0x000000ff3400720c */ /* 0x000fc40003f26270 */
[----:B------:R-:W0:Y:S01]  /*27a0*/  I2F.RP R52, R95 ;  /* 0x0000005f00347306 */ /* 0x000e220000209400 */
[----:B------:R-:W-:Y:S01]  /*27b0*/  @!P4 IMAD.MOV R43, RZ, RZ, -R43 ;  /* 0x000000ffff2bc224 */ /* 0x000fe200078e0a2b */
[----:B------:R-:W-:Y:S01]  /*27c0*/  ISETP.GT.U32.AND P4, PT, R0, R45, PT ;  /* 0x0000002d0000720c */ /* 0x000fe20003f84070 */
[----:B------:R-:W-:-:S04]  /*27d0*/  IMAD.HI.U32 R48, R10, R51, RZ ;  /* 0x000000330a307227 */ /* 0x000fc800078e00ff */
[----:B------:R-:W-:Y:S02]  /*27e0*/  IMAD.MOV R47, RZ, RZ, -R47 ;  /* 0x000000ffff2f7224 */ /* 0x000fe400078e0a2f */
[----:B------:R-:W-:Y:S01]  /*27f0*/  @!P5 IMAD.IADD R44, R44, 0x1, -R0 ;  /* 0x000000012c2cd824 */ /* 0x000fe200078e0a00 */
[----:B------:R-:W-:Y:S01]  /*2800*/  ISETP.GE.AND P5, PT, R50, RZ, PT ;  /* 0x000000ff3200720c */ /* 0x000fe20003fa6270 */
[----:B------:R-:W-:Y:S01]  /*2810*/  IMAD.MOV R48, RZ, RZ, -R48 ;  /* 0x000000ffff307224 */ /* 0x000fe200078e0a30 */
[----:B------:R-:W-:Y:S01]  /*2820*/  IABS R50, R56 ;  /* 0x0000003800327213 */ /* 0x000fe20000000000 */
[C---:B------:R-:W-:Y:S02]  /*2830*/  IMAD R47, R0.reuse, R47, R49 ;  /* 0x0000002f002f7224 */ /* 0x040fe400078e0231 */
        /* <DEDUP_REMOVED lines=8> */
[----:B------:R-:W-:Y:S01]  /*28c0*/  IMAD.HI.U32 R49, R10, R53, RZ ;  /* 0x000000350a317227 */ /* 0x000fe200078e00ff */
[----:B------:R-:W-:Y:S01]  /*28d0*/  ISETP.GT.U32.AND P6, PT, R0, R46, PT ;  /* 0x0000002e0000720c */ /* 0x000fe20003fc4070 */
[----:B0-----:R0:W1:Y:S02]  /*28e0*/  MUFU.RCP R57, R52 ;  /* 0x0000003400397308 */ /* 0x0010640000001000 */
[----:B------:R-:W-:-:S02]  /*28f0*/  IMAD.MOV R49, RZ, RZ, -R49 ;  /* 0x000000ffff317224 */ /* 0x000fc400078e0a31 */
[----:B------:R-:W-:Y:S02]  /*2900*/  @!P3 IMAD.MOV R45, RZ, RZ, -R45 ;  /* 0x000000ffff2db224 */ /* 0x000fe400078e0a2d */
[----:B------:R-:W-:Y:S01]  /*2910*/  @!P2 IMAD.IADD R47, R47, 0x1, -R0 ;  /* 0x000000012f2fa824 */ /* 0x000fe200078e0a00 */
[----:B------:R-:W-:Y:S01]  /*2920*/  ISETP.GE.AND P2, PT, R54, RZ, PT ;  /* 0x000000ff3600720c */ /* 0x000fe20003f46270 */
[----:B------:R-:W-:Y:S01]  /*2930*/  IMAD R49, R0, R49, R53 ;  /* 0x0000003100317224 */ /* 0x000fe200078e0235 */
[----:B0-----:R-:W-:Y:S01]  /*2940*/  IADD3 R52, R5, 0x3c, RZ ;  /* 0x0000003c05347810 */ /* 0x001fe20007ffe0ff */
[----:B------:R-:W-:Y:S02]  /*2950*/  IMAD.MOV.U32 R53, RZ, RZ, R50 ;  /* 0x000000ffff357224 */ /* 0x000fe400078e0032 */
[----:B------:R-:W-:Y:S01]  /*2960*/  @!P4 IMAD.IADD R48, R48, 0x1, -R0 ;  /* 0x000000013030c824 */ /* 0x000fe200078e0a00 */
[----:B------:R-:W-:Y:S01]  /*2970*/  ISETP.GT.U32.AND P4, PT, R0, R47, PT ;  /* 0x0000002f0000720c */ /* 0x000fe20003f84070 */
[----:B------:R-:W-:Y:S01]  /*2980*/  IMAD.HI.U32 R50, R10, R53, RZ ;  /* 0x000000350a327227 */ /* 0x000fe200078e00ff */
[----:B-1----:R-:W-:-:S03]  /*2990*/  IADD3 R57, R57, 0xffffffe, RZ ;  /* 0x0ffffffe39397810 */ /* 0x002fc60007ffe0ff */
[----:B------:R-:W-:Y:S01]  /*29a0*/  @!P6 IMAD.IADD R46, R46, 0x1, -R0 ;  /* 0x000000012e2ee824 */ /* 0x000fe200078e0a00 */
[C---:B------:R-:W-:Y:S01]  /*29b0*/  ISETP.GT.U32.AND P6, PT, R0.reuse, R49, PT ;  /* 0x000000310000720c */ /* 0x040fe20003fc4070 */
[----:B------:R-:W-:Y:S01]  /*29c0*/  IMAD.MOV R54, RZ, RZ, -R50 ;  /* 0x000000ffff367224 */ /* 0x000fe200078e0a32 */
[----:B------:R-:W-:Y:S01]  /*29d0*/  ISETP.GT.U32.AND P3, PT, R0, R48, PT ;  /* 0x000000300000720c */ /* 0x000fe20003f64070 */
[----:B------:R-:W-:-:S04]  /*29e0*/  IMAD.HI.U32 R50, R10, R55, RZ ;  /* 0x000000370a327227 */ /* 0x000fc800078e00ff */
[C---:B------:R-:W-:Y:S01]  /*29f0*/  IMAD R53, R0.reuse, R54, R53 ;  /* 0x0000003600357224 */ /* 0x040fe200078e0235 */
[----:B------:R-:W-:Y:S01]  /*2a00*/  IADD3 R54, R5, 0x38, RZ ;  /* 0x0000003805367810 */ /* 0x000fe20007ffe0ff */
[----:B------:R-:W-:Y:S02]  /*2a10*/  @!P4 IMAD.IADD R47, R47, 0x1, -R0 ;  /* 0x000000012f2fc824 */ /* 0x000fe400078e0a00 */
[----:B------:R-:W-:Y:S01]  /*2a20*/  IMAD.MOV R50, RZ, RZ, -R50 ;  /* 0x000000ffff327224 */ /* 0x000fe200078e0a32 */
[C---:B------:R-:W-:Y:S01]  /*2a30*/  ISETP.GT.U32.AND P4, PT, R0.reuse, R53, PT ;  /* 0x000000350000720c */ /* 0x040fe20003f84070 */
[----:B------:R-:W-:Y:S01]  /*2a40*/  @!P6 IMAD.IADD R49, R49, 0x1, -R0 ;  /* 0x000000013131e824 */ /* 0x000fe200078e0a00 */
[----:B------:R-:W-:Y:S01]  /*2a50*/  IABS R61, R54 ;  /* 0x00000036003d7213 */ /* 0x000fe20000000000 */
[C---:B------:R-:W-:Y:S01]  /*2a60*/  IMAD R55, R0.reuse, R50, R55 ;  /* 0x0000003200377224 */ /* 0x040fe200078e0237 */
[----:B------:R-:W-:Y:S01]  /*2a70*/  IADD3 R50, R5, 0x40, RZ ;  /* 0x0000004005327810 */ /* 0x000fe20007ffe0ff */
[----:B------:R-:W-:Y:S01]  /*2a80*/  @!P0 IMAD.MOV R46, RZ, RZ, -R46 ;  /* 0x000000ffff2e8224 */ /* 0x000fe200078e0a2e */
[----:B------:R-:W-:Y:S01]  /*2a90*/  ISETP.GT.U32.AND P6, PT, R0, R49, PT ;  /* 0x000000310000720c */ /* 0x000fe20003fc4070 */
[----:B------:R-:W-:Y:S01]  /*2aa0*/  @!P3 IMAD.IADD R48, R48, 0x1, -R0 ;  /* 0x000000013030b824 */ /* 0x000fe200078e0a00 */
[----:B------:R-:W-:Y:S01]  /*2ab0*/  IABS R59, R50 ;  /* 0x00000032003b7213 */ /* 0x000fe20000000000 */
[----:B------:R-:W-:Y:S01]  /*2ac0*/  @!P5 IMAD.MOV R47, RZ, RZ, -R47 ;  /* 0x000000ffff2fd224 */ /* 0x000fe200078e0a2f */
[----:B------:R-:W-:Y:S01]  /*2ad0*/  ISETP.GE.AND P0, PT, R56, RZ, PT ;  /* 0x000000ff3800720c */ /* 0x000fe20003f06270 */
[----:B------:R-:W-:Y:S01]  /*2ae0*/  @!P1 IMAD.MOV R48, RZ, RZ, -R48 ;  /* 0x000000ffff309224 */ /* 0x000fe200078e0a30 */
[----:B------:R-:W-:Y:S01]  /*2af0*/  ISETP.GE.AND P3, PT, R51, RZ, PT ;  /* 0x000000ff3300720c */ /* 0x000fe20003f66270 */
[----:B------:R-:W-:Y:S01]  /*2b00*/  @!P4 IMAD.IADD R53, R53, 0x1, -R0 ;  /* 0x000000013535c824 */ /* 0x000fe200078e0a00 */
[----:B------:R0:W1:Y:S01]  /*2b10*/  F2I.FTZ.U32.TRUNC.NTZ R51, R57 ;  /* 0x0000003900337305 */ /* 0x000062000021f000 */
[----:B------:R-:W-:-:S02]  /*2b20*/  ISETP.GE.AND P5, PT, R52, RZ, PT ;  /* 0x000000ff3400720c */ /* 0x000fc40003fa6270 */
[----:B------:R-:W-:Y:S02]  /*2b30*/  IABS R52, R52 ;  /* 0x0000003400347213 */ /* 0x000fe40000000000 */
[----:B------:R-:W-:Y:S01]  /*2b40*/  ISETP.GT.U32.AND P4, PT, R0, R53, PT ;  /* 0x000000350000720c */ /* 0x000fe20003f84070 */
[----:B------:R-:W-:Y:S01]  /*2b50*/  @!P6 IMAD.IADD R49, R49, 0x1, -R0 ;  /* 0x000000013131e824 */ /* 0x000fe200078e0a00 */
[----:B------:R-:W-:Y:S01]  /*2b60*/  ISETP.GE.AND P6, PT, R50, RZ, PT ;  /* 0x000000ff3200720c */ /* 0x000fe20003fc6270 */
[----:B------:R-:W-:Y:S01]  /*2b70*/  IMAD.HI.U32 R50, R10, R59, RZ ;  /* 0x0000003b0a327227 */ /* 0x000fe200078e00ff */
[----:B------:R-:W-:Y:S02]  /*2b80*/  IADD3 R56, R5, 0x34, RZ ;  /* 0x0000003405387810 */ /* 0x000fe40007ffe0ff */
[----:B------:R-:W-:Y:S01]  /*2b90*/  ISETP.GE.AND P1, PT, R54, RZ, PT ;  /* 0x000000ff3600720c */ /* 0x000fe20003f26270 */
[----:B------:R-:W-:Y:S01]  /*2ba0*/  IMAD.MOV R50, RZ, RZ, -R50 ;  /* 0x000000ffff327224 */ /* 0x000fe200078e0a32 */
[----:B------:R-:W-:Y:S01]  /*2bb0*/  IABS R63, R56 ;  /* 0x00000038003f7213 */ /* 0x000fe20000000000 */
[----:B------:R-:W-:Y:S01]  /*2bc0*/  @!P2 IMAD.MOV R49, RZ, RZ, -R49 ;  /* 0x000000ffff31a224 */ /* 0x000fe200078e0a31 */
[----:B------:R-:W-:Y:S01]  /*2bd0*/  ISETP.GE.AND P2, PT, R56, RZ, PT ;  /* 0x000000ff3800720c */ /* 0x000fe20003f46270 */
[----:B0-----:R-:W-:-:S02]  /*2be0*/  IMAD R57, R0, R50, R59 ;  /* 0x0000003200397224 */ /* 0x001fc400078e023b */
[----:B------:R-:W-:Y:S01]  /*2bf0*/  @!P4 IMAD.IADD R53, R53, 0x1, -R0 ;  /* 0x000000013535c824 */ /* 0x000fe200078e0a00 */
[C---:B------:R-:W-:Y:S01]  /*2c00*/  ISETP.GT.U32.AND P4, PT, R0.reuse, R55, PT ;  /* 0x000000370000720c */ /* 0x040fe20003f84070 */
[----:B------:R-:W-:Y:S02]  /*2c10*/  IMAD.MOV.U32 R59, RZ, RZ, R52 ;  /* 0x000000ffff3b7224 */ /* 0x000fe400078e0034 */
[----:B------:R-:W-:Y:S01]  /*2c20*/  @!P0 IMAD.MOV R53, RZ, RZ, -R53 ;  /* 0x000000ffff358224 */ /* 0x000fe200078e0a35 */
[----:B------:R-:W-:Y:S01]  /*2c30*/  ISETP.GT.U32.AND P0, PT, R0, R57, PT ;  /* 0x000000390000720c */ /* 0x000fe20003f04070 */
[----:B------:R-:W-:-:S04]  /*2c40*/  IMAD.HI.U32 R50, R10, R59, RZ ;  /* 0x0000003b0a327227 */ /* 0x000fc800078e00ff */
[--C-:B-1----:R-:W-:Y:S02]  /*2c50*/  IMAD.MOV R54, RZ, RZ, -R51.reuse ;  /* 0x000000ffff367224 */ /* 0x102fe400078e0a33 */
[----:B------:R-:W-:Y:S02]  /*2c60*/  IMAD.MOV R56, RZ, RZ, -R50 ;  /* 0x000000ffff387224 */ /* 0x000fe400078e0a32 */
[----:B------:R-:W-:Y:S02]  /*2c70*/  IMAD R65, R54, R95, RZ ;  /* 0x0000005f36417224 */ /* 0x000fe400078e02ff */
[----:B------:R-:W-:Y:S02]  /*2c80*/  IMAD.MOV.U32 R50, RZ, RZ, RZ ;  /* 0x000000ffff327224 */ /* 0x000fe400078e00ff */
[----:B------:R-:W-:Y:S02]  /*2c90*/  @!P0 IMAD.IADD R57, R57, 0x1, -R0 ;  /* 0x0000000139398824 */ /* 0x000fe400078e0a00 */
[----:B------:R-:W-:Y:S01]  /*2ca0*/  IMAD.HI.U32 R60, R51, R65, R50 ;  /* 0x00000041333c7227 */ /* 0x000fe200078e0032 */
[----:B------:R-:W-:-:S02]  /*2cb0*/  IADD3 R50, R5, 0x30, RZ ;  /* 0x0000003005327810 */ /* 0x000fc40007ffe0ff */
[C---:B------:R-:W-:Y:S01]  /*2cc0*/  ISETP.GT.U32.AND P0, PT, R0.reuse, R57, PT ;  /* 0x000000390000720c */ /* 0x040fe20003f04070 */
[----:B------:R-:W-:Y:S01]  /*2cd0*/  IMAD R51, R0, R56, R59 ;  /* 0x0000003800337224 */ /* 0x000fe200078e023b */
[----:B------:R-:W-:Y:S01]  /*2ce0*/  IABS R65, R50 ;  /* 0x0000003200417213 */ /* 0x000fe20000000000 */
[----:B------:R-:W-:-:S04]  /*2cf0*/  IMAD.HI.U32 R52, R10, R61, RZ ;  /* 0x0000003d0a347227 */ /* 0x000fc800078e00ff */
[----:B------:R-:W-:Y:S02]  /*2d00*/  IMAD.MOV R52, RZ, RZ, -R52 ;  /* 0x000000ffff347224 */ /* 0x000fe400078e0a34 */
[--C-:B------:R-:W-:Y:S02]  /*2d10*/  @!P4 IMAD.IADD R55, R55, 0x1, -R0.reuse ;  /* 0x000000013737c824 */ /* 0x100fe400078e0a00 */
[C---:B------:R-:W-:Y:S02]  /*2d20*/  IMAD R61, R0.reuse, R52, R61 ;  /* 0x00000034003d7224 */ /* 0x040fe400078e023d */
[----:B------:R-:W-:Y:S01]  /*2d30*/  @!P0 IMAD.IADD R57, R57, 0x1, -R0 ;  /* 0x0000000139398824 */ /* 0x000fe200078e0a00 */
[----:B------:R-:W-:Y:S01]  /*2d40*/  ISETP.GT.U32.AND P0, PT, R0, R51, PT ;  /* 0x000000330000720c */ /* 0x000fe20003f04070 */
[----:B------:R-:W-:Y:S01]  /*2d50*/  IMAD.HI.U32 R54, R10, R63, RZ ;  /* 0x0000003f0a367227 */ /* 0x000fe200078e00ff */
[----:B------:R-:W-:-:S03]  /*2d60*/  ISETP.GT.U32.AND P4, PT, R0, R55, PT ;  /* 0x000000370000720c */ /* 0x000fc60003f84070 */
[----:B------:R-:W-:Y:S02]  /*2d70*/  IMAD.MOV R54, RZ, RZ, -R54 ;  /* 0x000000ffff367224 */ /* 0x000fe400078e0a36 */
[----:B------:R-:W-:-:S04]  /*2d80*/  IMAD.HI.U32 R52, R10, R67, RZ ;  /* 0x000000430a347227 */ /* 0x000fc800078e00ff */
[----:B------:R-:W-:Y:S02]  /*2d90*/  IMAD R63, R0, R54, R63 ;  /* 0x00000036003f7224 */ /* 0x000fe400078e023f */
[--C-:B------:R-:W-:Y:S02]  /*2da0*/  @!P0 IMAD.IADD R51, R51, 0x1, -R0.reuse ;  /* 0x0000000133338824 */ /* 0x100fe400078e0a00 */
[----:B------:R-:W-:Y:S01]  /*2db0*/  @!P4 IMAD.IADD R55, R55, 0x1, -R0 ;  /* 0x000000013737c824 */ /* 0x000fe200078e0a00 */
[----:B------:R-:W-:Y:S01]  /*2dc0*/  ISETP.GE.AND P4, PT, R50, RZ, PT ;  /* 0x000000ff3200720c */ /* 0x000fe20003f86270 */
[----:B------:R-:W-:Y:S01]  /*2dd0*/  IMAD.HI.U32 R50, R10, R65, RZ ;  /* 0x000000410a327227 */ /* 0x000fe200078e00ff */
[----:B------:R-:W-:-:S03]  /*2de0*/  ISETP.GT.U32.AND P0, PT, R0, R51, PT ;  /* 0x000000330000720c */ /* 0x000fc60003f04070 */
[----:B------:R-:W-:Y:S02]  /*2df0*/  @!P3 IMAD.MOV R55, RZ, RZ, -R55 ;  /* 0x000000ffff37b224 */ /* 0x000fe400078e0a37 */
[----:B------:R-:W-:Y:S02]  /*2e00*/  IMAD.MOV R58, RZ, RZ, -R50 ;  /* 0x000000ffff3a7224 */ /* 0x000fe400078e0a32 */
[----:B------:R-:W-:-:S04]  /*2e10*/  IMAD.HI.U32 R50, R10, R69, RZ ;  /* 0x000000450a327227 */ /* 0x000fc800078e00ff */
[----:B------:R-:W-:Y:S02]  /*2e20*/  IMAD.MOV R50, RZ, RZ, -R50 ;  /* 0x000000ffff327224 */ /* 0x000fe400078e0a32 */
[----:B------:R-:W-:Y:S01]  /*2e30*/  @!P0 IMAD.IADD R51, R51, 0x1, -R0 ;  /* 0x0000000133338824 */ /* 0x000fe200078e0a00 */
[C---:B------:R-:W-:Y:S01]  /*2e40*/  ISETP.GT.U32.AND P0, PT, R0.reuse, R61, PT ;  /* 0x0000003d0000720c */ /* 0x040fe20003f04070 */
[----:B------:R-:W-:Y:S02]  /*2e50*/  IMAD R69, R0, R50, R69 ;  /* 0x0000003200457224 */ /* 0x000fe400078e0245 */
[----:B------:R-:W-:Y:S02]  /*2e60*/  IMAD.MOV R52, RZ, RZ, -R52 ;  /* 0x000000ffff347224 */ /* 0x000fe400078e0a34 */
[----:B------:R-:W-:-:S04]  /*2e70*/  IMAD.HI.U32 R54, R10, R71, RZ ;  /* 0x000000470a367227 */ /* 0x000fc800078e00ff */
[C---:B------:R-:W-:Y:S02]  /*2e80*/  IMAD R65, R0.reuse, R58, R65 ;  /* 0x0000003a00417224 */ /* 0x040fe400078e0241 */
[C---:B------:R-:W-:Y:S02]  /*2e90*/  IMAD R67, R0.reuse, R52, R67 ;  /* 0x0000003400437224 */ /* 0x040fe400078e0243 */
[----:B------:R-:W-:Y:S01]  /*2ea0*/  @!P0 IMAD.IADD R61, R61, 0x1, -R0 ;  /* 0x000000013d3d8824 */ /* 0x000fe200078e0a00 */
[C---:B------:R-:W-:Y:S01]  /*2eb0*/  ISETP.GT.U32.AND P0, PT, R0.reuse, R63, PT ;  /* 0x0000003f0000720c */ /* 0x040fe20003f04070 */
[----:B------:R-:W-:Y:S02]  /*2ec0*/  IMAD.MOV.U32 R59, RZ, RZ, R51 ;  /* 0x000000ffff3b7224 */ /* 0x000fe400078e0033 */
[----:B------:R-:W-:Y:S01]  /*2ed0*/  IMAD.MOV R54, RZ, RZ, -R54 ;  /* 0x000000ffff367224 */ /* 0x000fe200078e0a36 */
[C---:B------:R-:W-:Y:S01]  /*2ee0*/  ISETP.GT.U32.AND P3, PT, R0.reuse, R61, PT ;  /* 0x0000003d0000720c */ /* 0x040fe20003f64070 */
[----:B------:R-:W-:Y:S01]  /*2ef0*/  @!P6 IMAD.MOV R57, RZ, RZ, -R57 ;  /* 0x000000ffff39e224 */ /* 0x000fe200078e0a39 */
[C---:B------:R-:W-:Y:S01]  /*2f00*/  ISETP.GT.U32.AND P6, PT, R0.reuse, R65, PT ;  /* 0x000000410000720c */ /* 0x040fe20003fc4070 */
[----:B------:R-:W-:Y:S01]  /*2f10*/  @!P5 IMAD.MOV R59, RZ, RZ, -R59 ;  /* 0x000000ffff3bd224 */ /* 0x000fe200078e0a3b */
[----:B------:R-:W-:Y:S01]  /*2f20*/  ISETP.GT.U32.AND P5, PT, R0, R67, PT ;  /* 0x000000430000720c */ /* 0x000fe20003fa4070 */
[----:B------:R-:W-:-:S04]  /*2f30*/  IMAD.HI.U32 R56, R10, R73, RZ ;  /* 0x000000490a387227 */ /* 0x000fc800078e00ff */
[--C-:B------:R-:W-:Y:S02]  /*2f40*/  @!P0 IMAD.IADD R63, R63, 0x1, -R0.reuse ;  /* 0x000000013f3f8824 */ /* 0x100fe400078e0a00 */
[C---:B------:R-:W-:Y:S02]  /*2f50*/  IMAD R71, R0.reuse, R54, R71 ;  /* 0x0000003600477224 */ /* 0x040fe400078e0247 */
[----:B------:R-:W-:Y:S01]  /*2f60*/  @!P3 IMAD.IADD R61, R61, 0x1, -R0 ;  /* 0x000000013d3db824 */ /* 0x000fe200078e0a00 */
[----:B------:R-:W-:Y:S01]  /*2f70*/  ISETP.GT.U32.AND P0, PT, R0, R63, PT ;  /* 0x0000003f0000720c */ /* 0x000fe20003f04070 */
[----:B------:R-:W-:Y:S01]  /*2f80*/  IMAD.HI.U32 R50, R10, R75, RZ ;  /* 0x0000004b0a327227 */ /* 0x000fe200078e00ff */
[----:B------:R-:W-:-:S03]  /*2f90*/  ISETP.GT.U32.AND P3, PT, R0, R69, PT ;  /* 0x000000450000720c */ /* 0x000fc60003f64070 */
[----:B------:R-:W-:Y:S02]  /*2fa0*/  IMAD.MOV R56, RZ, RZ, -R56 ;  /* 0x000000ffff387224 */ /* 0x000fe400078e0a38 */
[----:B------:R-:W-:Y:S02]  /*2fb0*/  IMAD.MOV R50, RZ, RZ, -R50 ;  /* 0x000000ffff327224 */ /* 0x000fe400078e0a32 */
[C---:B------:R-:W-:Y:S02]  /*2fc0*/  IMAD R73, R0.reuse, R56, R73 ;  /* 0x0000003800497224 */ /* 0x040fe400078e0249 */
[C---:B------:R-:W-:Y:S02]  /*2fd0*/  IMAD R75, R0.reuse, R50, R75 ;  /* 0x00000032004b7224 */ /* 0x040fe400078e024b */
[--C-:B------:R-:W-:Y:S01]  /*2fe0*/  @!P0 IMAD.IADD R63, R63, 0x1, -R0.reuse ;  /* 0x000000013f3f8824 */ /* 0x100fe200078e0a00 */
[----:B------:R-:W-:Y:S01]  /*2ff0*/  ISETP.GT.U32.AND P0, PT, R0, R71, PT ;  /* 0x000000470000720c */ /* 0x000fe20003f04070 */
[----:B------:R-:W-:-:S02]  /*3000*/  @!P3 IMAD.IADD R69, R69, 0x1, -R0 ;  /* 0x000000014545b824 */ /* 0x000fc400078e0a00 */
[----:B------:R-:W-:Y:S02]  /*3010*/  @!P1 IMAD.MOV R61, RZ, RZ, -R61 ;  /* 0x000000ffff3d9224 */ /* 0x000fe400078e0a3d */
[----:B------:R-:W-:Y:S01]  /*3020*/  IMAD.HI.U32 R56, R10, R81, RZ ;  /* 0x000000510a387227 */ /* 0x000fe200078e00ff */
[----:B------:R-:W-:-:S03]  /*3030*/  ISETP.GT.U32.AND P1, PT, R0, R69, PT ;  /* 0x000000450000720c */ /* 0x000fc60003f24070 */
[--C-:B------:R-:W-:Y:S01]  /*3040*/  @!P6 IMAD.IADD R65, R65, 0x1, -R0.reuse ;  /* 0x000000014141e824 */ /* 0x100fe200078e0a00 */
[C---:B------:R-:W-:Y:S01]  /*3050*/  ISETP.GT.U32.AND P6, PT, R0.reuse, R73, PT ;  /* 0x000000490000720c */ /* 0x040fe20003fc4070 */
[----:B------:R-:W-:Y:S01]  /*3060*/  @!P5 IMAD.IADD R67, R67, 0x1, -R0 ;  /* 0x000000014343d824 */ /* 0x000fe200078e0a00 */
[----:B------:R-:W-:Y:S01]  /*3070*/  ISETP.GT.U32.AND P5, PT, R0, R75, PT ;  /* 0x0000004b0000720c */ /* 0x000fe20003fa4070 */
[----:B------:R-:W-:Y:S01]  /*3080*/  IMAD.HI.U32 R52, R10, R77, RZ ;  /* 0x0000004d0a347227 */ /* 0x000fe200078e00ff */
[----:B------:R-:W-:-:S03]  /*3090*/  ISETP.GT.U32.AND P3, PT, R0, R65, PT ;  /* 0x000000410000720c */ /* 0x000fc60003f64070 */
[----:B------:R-:W-:-:S04]  /*30a0*/  IMAD.HI.U32 R54, R10, R79, RZ ;  /* 0x0000004f0a367227 */ /* 0x000fc800078e00ff */
[----:B------:R-:W-:Y:S02]  /*30b0*/  IMAD.MOV R56, RZ, RZ, -R56 ;  /* 0x000000ffff387224 */ /* 0x000fe400078e0a38 */
[----:B------:R-:W-:Y:S02]  /*30c0*/  IMAD.MOV R52, RZ, RZ, -R52 ;  /* 0x000000ffff347224 */ /* 0x000fe400078e0a34 */
[----:B------:R-:W-:Y:S02]  /*30d0*/  IMAD.MOV R54, RZ, RZ, -R54 ;  /* 0x000000ffff367224 */ /* 0x000fe400078e0a36 */
[C---:B------:R-:W-:Y:S02]  /*30e0*/  IMAD R81, R0.reuse, R56, R81 ;  /* 0x0000003800517224 */ /* 0x040fe400078e0251 */
[--C-:B------:R-:W-:Y:S01]  /*30f0*/  @!P0 IMAD.IADD R71, R71, 0x1, -R0.reuse ;  /* 0x0000000147478824 */ /* 0x100fe200078e0a00 */
[C---:B------:R-:W-:Y:S01]  /*3100*/  ISETP.GT.U32.AND P0, PT, R0.reuse, R67, PT ;  /* 0x000000430000720c */ /* 0x040fe20003f04070 */
[C---:B------:R-:W-:Y:S01]  /*3110*/  IMAD R77, R0.reuse, R52, R77 ;  /* 0x00000034004d7224 */ /* 0x040fe200078e024d */
[C---:B------:R-:W-:Y:S01]  /*3120*/  IADD3 R52, R5.reuse, 0x8, RZ ;  /* 0x0000000805347810 */ /* 0x040fe20007ffe0ff */
[C---:B------:R-:W-:Y:S01]  /*3130*/  IMAD R79, R0.reuse, R54, R79 ;  /* 0x00000036004f7224 */ /* 0x040fe200078e024f */
[----:B------:R-:W-:Y:S01]  /*3140*/  IADD3 R54, R5, 0x4, RZ ;  /* 0x0000000405367810 */ /* 0x000fe20007ffe0ff */
[--C-:B------:R-:W-:Y:S01]  /*3150*/  @!P1 IMAD.IADD R69, R69, 0x1, -R0.reuse ;  /* 0x0000000145459824 */ /* 0x100fe200078e0a00 */
[C---:B------:R-:W-:Y:S01]  /*3160*/  ISETP.GT.U32.AND P1, PT, R0.reuse, R81, PT ;  /* 0x000000510000720c */ /* 0x040fe20003f24070 */
[--C-:B------:R-:W-:Y:S01]  /*3170*/  @!P6 IMAD.IADD R73, R73, 0x1, -R0.reuse ;  /* 0x000000014949e824 */ /* 0x100fe200078e0a00 */
[----:B------:R-:W-:Y:S01]  /*3180*/  IABS R85, R52 ;  /* 0x0000003400557213 */ /* 0x000fe20000000000 */
[--C-:B------:R-:W-:Y:S01]  /*3190*/  @!P5 IMAD.IADD R75, R75, 0x1, -R0.reuse ;  /* 0x000000014b4bd824 */ /* 0x100fe200078e0a00 */
[----:B------:R-:W-:Y:S01]  /*31a0*/  IABS R87, R54 ;  /* 0x0000003600577213 */ /* 0x000fe20000000000 */
[----:B------:R-:W-:Y:S01]  /*31b0*/  @!P3 IMAD.IADD R65, R65, 0x1, -R0 ;  /* 0x000000014141b824 */ /* 0x000fe200078e0a00 */
[C---:B------:R-:W-:Y:S01]  /*31c0*/  ISETP.GT.U32.AND P3, PT, R0.reuse, R77, PT ;  /* 0x0000004d0000720c */ /* 0x040fe20003f64070 */
[----:B------:R-:W-:Y:S01]  /*31d0*/  @!P2 IMAD.MOV R63, RZ, RZ, -R63 ;  /* 0x000000ffff3fa224 */ /* 0x000fe200078e0a3f */
[----:B------:R-:W-:Y:S01]  /*31e0*/  ISETP.GT.U32.AND P6, PT, R0, R71, PT ;  /* 0x000000470000720c */ /* 0x000fe20003fc4070 */
[----:B------:R-:W-:Y:S01]  /*31f0*/  IMAD.HI.U32 R58, R10, R83, RZ ;  /* 0x000000530a3a7227 */ /* 0x000fe200078e00ff */
[----:B------:R-:W-:-:S02]  /*3200*/  ISETP.GT.U32.AND P5, PT, R0, R73, PT ;  /* 0x000000490000720c */ /* 0x000fc40003fa4070 */
[----:B------:R-:W-:Y:S01]  /*3210*/  ISETP.GT.U32.AND P2, PT, R0, R75, PT ;  /* 0x0000004b0000720c */ /* 0x000fe20003f44070 */
[----:B------:R-:W-:-:S04]  /*3220*/  IMAD.HI.U32 R50, R10, R85, RZ ;  /* 0x000000550a327227 */ /* 0x000fc800078e00ff */
[----:B------:R-:W-:-:S04]  /*3230*/  IMAD.HI.U32 R51, R10, R87, RZ ;  /* 0x000000570a337227 */ /* 0x000fc800078e00ff */
[----:B------:R-:W-:-:S04]  /*3240*/  IMAD.HI.U32 R10, R10, R89, RZ ;  /* 0x000000590a0a7227 */ /* 0x000fc800078e00ff */
[----:B------:R-:W-:Y:S01]  /*3250*/  @!P0 IMAD.IADD R67, R67, 0x1, -R0 ;  /* 0x0000000143438824 */ /* 0x000fe200078e0a00 */
[----:B------:R-:W-:Y:S01]  /*3260*/  ISETP.GT.U32.AND P0, PT, R0, R79, PT ;  /* 0x0000004f0000720c */ /* 0x000fe20003f04070 */
[----:B------:R-:W-:Y:S02]  /*3270*/  IMAD.MOV R58, RZ, RZ, -R58 ;  /* 0x000000ffff3a7224 */ /* 0x000fe400078e0a3a */
[----:B------:R-:W-:Y:S02]  /*3280*/  IMAD.MOV R50, RZ, RZ, -R50 ;  /* 0x000000ffff327224 */ /* 0x000fe400078e0a32 */
[----:B------:R-:W-:Y:S02]  /*3290*/  IMAD.MOV R10, RZ, RZ, -R10 ;  /* 0x000000ffff0a7224 */ /* 0x000fe400078e0a0a */
[----:B------:R-:W-:Y:S01]  /*32a0*/  @!P1 IMAD.IADD R81, R81, 0x1, -R0 ;  /* 0x0000000151519824 */ /* 0x000fe200078e0a00 */
[----:B------:R-:W-:Y:S01]  /*32b0*/  ISETP.GE.AND P1, PT, R64, RZ, PT ;  /* 0x000000ff4000720c */ /* 0x000fe20003f26270 */
[----:B------:R-:W-:-:S02]  /*32c0*/  IMAD.MOV R51, RZ, RZ, -R51 ;  /* 0x000000ffff337224 */ /* 0x000fc400078e0a33 */
[C---:B------:R-:W-:Y:S02]  /*32d0*/  IMAD R83, R0.reuse, R58, R83 ;  /* 0x0000003a00537224 */ /* 0x040fe400078e0253 */
[C---:B------:R-:W-:Y:S02]  /*32e0*/  IMAD R85, R0.reuse, R50, R85 ;  /* 0x0000003200557224 */ /* 0x040fe400078e0255 */
[C---:B------:R-:W-:Y:S01]  /*32f0*/  IMAD R89, R0.reuse, R10, R89 ;  /* 0x0000000a00597224 */ /* 0x040fe200078e0259 */
[----:B------:R-:W-:Y:S01]  /*3300*/  IABS R10, R120 ;  /* 0x00000078000a7213 */ /* 0x000fe20000000000 */
[----:B------:R-:W-:Y:S01]  /*3310*/  IMAD R87, R0, R51, R87 ;  /* 0x0000003300577224 */ /* 0x000fe200078e0257 */
[----:B------:R-:W-:Y:S01]  /*3320*/  SHF.R.S32.HI R51, RZ, 0x1f, R2 ;  /* 0x0000001fff337819 */ /* 0x000fe20000011402 */
[--C-:B------:R-:W-:Y:S01]  /*3330*/  @!P3 IMAD.IADD R77, R77, 0x1, -R0.reuse ;  /* 0x000000014d4db824 */ /* 0x100fe200078e0a00 */
[----:B------:R-:W-:Y:S01]  /*3340*/  ISETP.GE.AND P3, PT, R62, RZ, PT ;  /* 0x000000ff3e00720c */ /* 0x000fe20003f66270 */
[--C-:B------:R-:W-:Y:S01]  /*3350*/  @!P6 IMAD.IADD R71, R71, 0x1, -R0.reuse ;  /* 0x000000014747e824 */ /* 0x100fe200078e0a00 */
[C---:B------:R-:W-:Y:S01]  /*3360*/  ISETP.GT.U32.AND P6, PT, R0.reuse, R83, PT ;  /* 0x000000530000720c */ /* 0x040fe20003fc4070 */
[--C-:B------:R-:W-:Y:S01]  /*3370*/  @!P5 IMAD.IADD R73, R73, 0x1, -R0.reuse ;  /* 0x000000014949d824 */ /* 0x100fe200078e0a00 */
[C---:B------:R-:W-:Y:S01]  /*3380*/  ISETP.GT.U32.AND P5, PT, R0.reuse, R89, PT ;  /* 0x000000590000720c */ /* 0x040fe20003fa4070 */
[--C-:B------:R-:W-:Y:S01]  /*3390*/  @!P2 IMAD.IADD R75, R75, 0x1, -R0.reuse ;  /* 0x000000014b4ba824 */ /* 0x100fe200078e0a00 */
[C---:B------:R-:W-:Y:S01]  /*33a0*/  ISETP.GT.U32.AND P2, PT, R0.reuse, R85, PT ;  /* 0x000000550000720c */ /* 0x040fe20003f44070 */
[----:B------:R-:W-:Y:S01]  /*33b0*/  @!P0 IMAD.IADD R79, R79, 0x1, -R0 ;  /* 0x000000014f4f8824 */ /* 0x000fe200078e0a00 */
[C---:B------:R-:W-:Y:S01]  /*33c0*/  ISETP.GT.U32.AND P0, PT, R0.reuse, R87, PT ;  /* 0x000000570000720c */ /* 0x040fe20003f04070 */
[----:B------:R-:W-:Y:S01]  /*33d0*/  @!P1 IMAD.MOV R69, RZ, RZ, -R69 ;  /* 0x000000ffff459224 */ /* 0x000fe200078e0a45 */
[----:B------:R-:W-:Y:S01]  /*33e0*/  ISETP.GT.U32.AND P1, PT, R0, R81, PT ;  /* 0x000000510000720c */ /* 0x000fe20003f24070 */
[----:B------:R-:W-:Y:S01]  /*33f0*/  IMAD.HI.U32 R60, R60, R10, RZ ;  /* 0x0000000a3c3c7227 */ /* 0x000fe200078e00ff */
[----:B------:R-:W-:-:S03]  /*3400*/  LEA.HI R51, R51, R2, RZ, 0x6 ;  /* 0x0000000233337211 */ /* 0x000fc600078f30ff */
[----:B------:R-:W-:Y:S01]  /*3410*/  @!P3 IMAD.MOV R67, RZ, RZ, -R67 ;  /* 0x000000ffff43b224 */ /* 0x000fe200078e0a43 */
[----:B------:R-:W-:Y:S01]  /*3420*/  ISETP.GT.U32.AND P3, PT, R0, R79, PT ;  /* 0x0000004f0000720c */ /* 0x000fe20003f64070 */
[--C-:B------:R-:W-:Y:S01]  /*3430*/  @!P6 IMAD.IADD R83, R83, 0x1, -R0.reuse ;  /* 0x000000015353e824 */ /* 0x100fe200078e0a00 */
[----:B------:R-:W-:Y:S01]  /*3440*/  ISETP.GE.AND P6, PT, R66, RZ, PT ;  /* 0x000000ff4200720c */ /* 0x000fe20003fc6270 */
[--C-:B------:R-:W-:Y:S01]  /*3450*/  @!P5 IMAD.IADD R89, R89, 0x1, -R0.reuse ;  /* 0x000000015959d824 */ /* 0x100fe200078e0a00 */
[----:B------:R-:W-:Y:S01]  /*3460*/  ISETP.GE.AND P5, PT, R68, RZ, PT ;  /* 0x000000ff4400720c */ /* 0x000fe20003fa6270 */
[--C-:B------:R-:W-:Y:S01]  /*3470*/  @!P2 IMAD.IADD R85, R85, 0x1, -R0.reuse ;  /* 0x000000015555a824 */ /* 0x100fe200078e0a00 */
[----:B------:R-:W-:Y:S01]  /*3480*/  ISETP.GE.AND P2, PT, R70, RZ, PT ;  /* 0x000000ff4600720c */ /* 0x000fe20003f46270 */
[----:B------:R-:W-:Y:S01]  /*3490*/  @!P0 IMAD.IADD R87, R87, 0x1, -R0 ;  /* 0x0000000157578824 */ /* 0x000fe200078e0a00 */
[----:B------:R-:W-:Y:S01]  /*34a0*/  ISETP.GT.U32.AND P0, PT, R0, R77, PT ;  /* 0x0000004d0000720c */ /* 0x000fe20003f04070 */
[----:B------:R-:W-:Y:S01]  /*34b0*/  IMAD.MOV R60, RZ, RZ, -R60 ;  /* 0x000000ffff3c7224 */ /* 0x000fe200078e0a3c */
[----:B------:R-:W-:Y:S01]  /*34c0*/  SHF.R.S32.HI R211, RZ, 0x6, R51 ;  /* 0x00000006ffd37819 */ /* 0x000fe20000011433 */
[----:B------:R-:W-:Y:S01]  /*34d0*/  @!P1 IMAD.IADD R81, R81, 0x1, -R0 ;  /* 0x0000000151519824 */ /* 0x000fe200078e0a00 */
[----:B------:R-:W-:Y:S01]  /*34e0*/  ISETP.GE.AND P1, PT, R72, RZ, PT ;  /* 0x000000ff4800720c */ /* 0x000fe20003f26270 */
[----:B------:R-:W-:-:S02]  /*34f0*/  IMAD R10, R95, R60, R10 ;  /* 0x0000003c5f0a7224 */ /* 0x000fc400078e020a */
[--C-:B------:R-:W-:Y:S02]  /*3500*/  @!P3 IMAD.IADD R79, R79, 0x1, -R0.reuse ;  /* 0x000000014f4fb824 */ /* 0x100fe400078e0a00 */
[----:B------:R-:W-:Y:S01]  /*3510*/  @!P4 IMAD.MOV R65, RZ, RZ, -R65 ;  /* 0x000000ffff41c224 */ /* 0x000fe200078e0a41 */
[----:B------:R-:W-:Y:S01]  /*3520*/  ISETP.GT.U32.AND P3, PT, R95, R10, PT ;  /* 0x0000000a5f00720c */ /* 0x000fe20003f64070 */
[----:B------:R-:W-:Y:S01]  /*3530*/  @!P6 IMAD.MOV R71, RZ, RZ, -R71 ;  /* 0x000000ffff47e224 */ /* 0x000fe200078e0a47 */
[C---:B------:R-:W-:Y:S01]  /*3540*/  ISETP.GT.U32.AND P4, PT, R0.reuse, R83, PT ;  /* 0x000000530000720c */ /* 0x040fe20003f84070 */
[----:B------:R-:W-:Y:S01]  /*3550*/  @!P5 IMAD.MOV R73, RZ, RZ, -R73 ;  /* 0x000000ffff49d224 */ /* 0x000fe200078e0a49 */
[C---:B------:R-:W-:Y:S01]  /*3560*/  ISETP.GT.U32.AND P5, PT, R0.reuse, R89, PT ;  /* 0x000000590000720c */ /* 0x040fe20003fa4070 */
[----:B------:R-:W-:Y:S01]  /*3570*/  @!P2 IMAD.MOV R75, RZ, RZ, -R75 ;  /* 0x000000ffff4ba224 */ /* 0x000fe200078e0a4b */
[C---:B------:R-:W-:Y:S01]  /*3580*/  ISETP.GT.U32.AND P2, PT, R0.reuse, R85, PT ;  /* 0x000000550000720c */ /* 0x040fe20003f44070 */
[----:B------:R-:W-:Y:S01]  /*3590*/  @!P0 IMAD.IADD R77, R77, 0x1, -R0 ;  /* 0x000000014d4d8824 */ /* 0x000fe200078e0a00 */
[----:B------:R-:W-:-:S02]  /*35a0*/  ISETP.GT.U32.AND P6, PT, R0, R87, PT ;  /* 0x000000570000720c */ /* 0x000fc40003fc4070 */
[----:B------:R-:W-:Y:S01]  /*35b0*/  ISETP.GE.AND P0, PT, R5, RZ, PT ;  /* 0x000000ff0500720c */ /* 0x000fe20003f06270 */
[----:B------:R-:W-:Y:S01]  /*35c0*/  @!P1 IMAD.MOV R77, RZ, RZ, -R77 ;  /* 0x000000ffff4d9224 */ /* 0x000fe200078e0a4d */
[----:B------:R-:W-:Y:S01]  /*35d0*/  ISETP.GE.AND P1, PT, R54, RZ, PT ;  /* 0x000000ff3600720c */ /* 0x000fe20003f26270 */
[----:B------:R-:W-:Y:S01]  /*35e0*/  @!P3 IMAD.IADD R10, R10, 0x1, -R95 ;  /* 0x000000010a0ab824 */ /* 0x000fe200078e0a5f */
[----:B------:R-:W-:Y:S01]  /*35f0*/  LOP3.LUT R5, R195, 0x7, RZ, 0xc0, !PT ;  /* 0x00000007c3057812 */ /* 0x000fe200078ec0ff */
[--C-:B------:R-:W-:Y:S01]  /*3600*/  @!P4 IMAD.IADD R83, R83, 0x1, -R0.reuse ;  /* 0x000000015353c824 */ /* 0x100fe200078e0a00 */
[----:B------:R-:W-:Y:S01]  /*3610*/  ISETP.GE.AND P4, PT, R74, RZ, PT ;  /* 0x000000ff4a00720c */ /* 0x000fe20003f86270 */
[--C-:B------:R-:W-:Y:S01]  /*3620*/  @!P5 IMAD.IADD R89, R89, 0x1, -R0.reuse ;  /* 0x000000015959d824 */ /* 0x100fe200078e0a00 */
[----:B------:R-:W-:Y:S01]  /*3630*/  ISETP.GT.U32.AND P3, PT, R95, R10, PT ;  /* 0x0000000a5f00720c */ /* 0x000fe20003f64070 */
[--C-:B------:R-:W-:Y:S01]  /*3640*/  @!P2 IMAD.IADD R85, R85, 0x1, -R0.reuse ;  /* 0x000000015555a824 */ /* 0x100fe200078e0a00 */
[----:B------:R-:W-:Y:S01]  /*3650*/  ISETP.GE.AND P5, PT, R76, RZ, PT ;  /* 0x000000ff4c00720c */ /* 0x000fe20003fa6270 */
[----:B------:R-:W-:Y:S01]  /*3660*/  @!P6 IMAD.IADD R87, R87, 0x1, -R0 ;  /* 0x000000015757e824 */ /* 0x000fe200078e0a00 */
[----:B------:R-:W-:Y:S01]  /*3670*/  ISETP.GE.AND P2, PT, R78, RZ, PT ;  /* 0x000000ff4e00720c */ /* 0x000fe20003f46270 */
[C---:B------:R-:W-:Y:S01]  /*3680*/  IMAD.SHL.U32 R0, R195.reuse, 0x8, RZ ;  /* 0x00000008c3007824 */ /* 0x040fe200078e00ff */
[----:B------:R-:W-:Y:S01]  /*3690*/  ISETP.GE.AND P6, PT, R52, RZ, PT ;  /* 0x000000ff3400720c */ /* 0x000fe20003fc6270 */
[----:B------:R-:W-:Y:S01]  /*36a0*/  @!P1 IMAD.MOV R87, RZ, RZ, -R87 ;  /* 0x000000ffff579224 */ /* 0x000fe200078e0a57 */
[----:B------:R-:W-:Y:S01]  /*36b0*/  ISETP.GE.AND P1, PT, R120, RZ, PT ;  /* 0x000000ff7800720c */ /* 0x000fe20003f26270 */
[----:B------:R-:W-:Y:S01]  /*36c0*/  @!P0 IMAD.MOV R89, RZ, RZ, -R89 ;  /* 0x000000ffff598224 */ /* 0x000fe200078e0a59 */
[----:B------:R-:W-:Y:S01]  /*36d0*/  LOP3.LUT R2, R0, 0x30, RZ, 0xc0, !PT ;  /* 0x0000003000027812 */ /* 0x000fe200078ec0ff */
[----:B------:R-:W-:Y:S01]  /*36e0*/  IMAD.SHL.U32 R0, R195, 0x2, RZ ;  /* 0x00000002c3007824 */ /* 0x000fe200078e00ff */
[----:B------:R-:W-:Y:S01]  /*36f0*/  ISETP.NE.AND P0, PT, RZ, c[0x0][0x178], PT ;  /* 0x00005e00ff007a0c */ /* 0x000fe20003f05270 */
[----:B------:R-:W-:-:S02]  /*3700*/  IMAD.SHL.U32 R93, R5, 0x10, RZ ;  /* 0x00000010055d7824 */ /* 0x000fc400078e00ff */
[----:B------:R-:W-:Y:S01]  /*3710*/  IMAD R91, R5, 0x40, R2 ;  /* 0x00000040055b7824 */ /* 0x000fe200078e0202 */
[--C-:B------:R-:W-:Y:S01]  /*3720*/  LOP3.LUT R209, R209, 0x1fe, R0.reuse, 0x78, !PT ;  /* 0x000001fed1d17812 */ /* 0x100fe200078e7800 */
[----:B------:R-:W-:Y:S01]  /*3730*/  @!P3 IMAD.IADD R10, R10, 0x1, -R95 ;  /* 0x000000010a0ab824 */ /* 0x000fe200078e0a5f */
[--C-:B------:R-:W-:Y:S01]  /*3740*/  LOP3.LUT R93, R93, 0x30, R0.reuse, 0x78, !PT ;  /* 0x000000305d5d7812 */ /* 0x100fe200078e7800 */
[----:B------:R-:W-:Y:S01]  /*3750*/  @!P4 IMAD.MOV R79, RZ, RZ, -R79 ;  /* 0x000000ffff4fc224 */ /* 0x000fe200078e0a4f */
[----:B------:R-:W-:Y:S01]  /*3760*/  LOP3.LUT R207, R91, 0x10, R0, 0x78, !PT ;  /* 0x000000105bcf7812 */ /* 0x000fe200078e7800 */
[----:B------:R-:W-:Y:S01]  /*3770*/  @!P1 IMAD.MOV R10, RZ, RZ, -R10 ;  /* 0x000000ffff0a9224 */ /* 0x000fe200078e0a0a */
[----:B------:R-:W-:Y:S01]  /*3780*/  ISETP.NE.AND P3, PT, RZ, c[0x0][0x17c], PT ;  /* 0x00005f00ff007a0c */ /* 0x000fe20003f65270 */
[----:B------:R-:W-:Y:S01]  /*3790*/  @!P5 IMAD.MOV R81, RZ, RZ, -R81 ;  /* 0x000000ffff51d224 */ /* 0x000fe200078e0a51 */
[----:B------:R-:W-:Y:S01]  /*37a0*/  LOP3.LUT R0, RZ, c[0x0][0x17c], RZ, 0x33, !PT ;  /* 0x00005f00ff007a12 */ /* 0x000fe200078e33ff */
[----:B------:R-:W-:Y:S01]  /*37b0*/  @!P2 IMAD.MOV R83, RZ, RZ, -R83 ;  /* 0x000000ffff53a224 */ /* 0x000fe200078e0a53 */
[----:B------:R-:W-:Y:S01]  /*37c0*/  @!P0 LOP3.LUT R10, RZ, c[0x0][0x178], RZ, 0x33, !PT ;  /* 0x00005e00ff0a8a12 */ /* 0x000fe200078e33ff */
[----:B------:R-:W-:Y:S01]  /*37d0*/  @!P6 IMAD.MOV R85, RZ, RZ, -R85 ;  /* 0x000000ffff55e224 */ /* 0x000fe200078e0a55 */
[C---:B------:R-:W-:Y:S01]  /*37e0*/  SEL R4, R0.reuse, R4, !P3 ;  /* 0x0000000400047207 */ /* 0x040fe20005800000 */
[----:B------:R-:W-:Y:S01]  /*37f0*/  IMAD R2, R5, 0x4, R220 ;  /* 0x0000000405027824 */ /* 0x000fe200078e02dc */
[----:B------:R-:W-:Y:S01]  /*3800*/  SEL R6, R0, R6, !P3 ;  /* 0x0000000600067207 */ /* 0x000fe20005800000 */
[----:B------:R-:W-:Y:S01]  /*3810*/  IMAD R10, R10, c[0x0][0x184], RZ ;  /* 0x000061000a0a7a24 */ /* 0x000fe200078e02ff */
[----:B------:R-:W-:Y:S01]  /*3820*/  SEL R3, R0, R3, !P3 ;  /* 0x0000000300037207 */ /* 0x000fe20005800000 */
[----:B------:R-:W-:Y:S01]  /*3830*/  IMAD R4, R4, c[0x0][0x190], RZ ;  /* 0x0000640004047a24 */ /* 0x000fe200078e02ff */
[----:B------:R-:W-:Y:S01]  /*3840*/  SEL R7, R0, R7, !P3 ;  /* 0x0000000700077207 */ /* 0x000fe20005800000 */
[----:B------:R-:W-:Y:S01]  /*3850*/  IMAD R6, R6, c[0x0][0x190], RZ ;  /* 0x0000640006067a24 */ /* 0x000fe200078e02ff */
[C---:B------:R-:W-:Y:S01]  /*3860*/  SEL R8, R0.reuse, R8, !P3 ;  /* 0x0000000800087207 */ /* 0x040fe20005800000 */
[----:B------:R-:W-:Y:S01]  /*3870*/  IMAD R3, R3, c[0x0][0x190], RZ ;  /* 0x0000640003037a24 */ /* 0x000fe200078e02ff */
[C---:B------:R-:W-:Y:S01]  /*3880*/  SEL R9, R0.reuse, R9, !P3 ;  /* 0x0000000900097207 */ /* 0x040fe20005800000 */
[----:B------:R-:W-:Y:S01]  /*3890*/  IMAD R7, R7, c[0x0][0x190], RZ ;  /* 0x0000640007077a24 */ /* 0x000fe200078e02ff */
[----:B------:R-:W-:Y:S01]  /*38a0*/  SEL R11, R0, R11, !P3 ;  /* 0x0000000b000b7207 */ /* 0x000fe20005800000 */
[----:B------:R-:W-:Y:S01]  /*38b0*/  IMAD R8, R8, c[0x0][0x190], RZ ;  /* 0x0000640008087a24 */ /* 0x000fe200078e02ff */
[C---:B------:R-:W-:Y:S01]  /*38c0*/  SEL R15, R0.reuse, R15, !P3 ;  /* 0x0000000f000f7207 */ /* 0x040fe20005800000 */
[----:B------:R-:W-:Y:S01]  /*38d0*/  IMAD R9, R9, c[0x0][0x190], RZ ;  /* 0x0000640009097a24 */ /* 0x000fe200078e02ff */
[C---:B------:R-:W-:Y:S01]  /*38e0*/  SEL R13, R0.reuse, R13, !P3 ;  /* 0x0000000d000d7207 */ /* 0x040fe20005800000 */
[----:B------:R-:W-:Y:S01]  /*38f0*/  IMAD R11, R11, c[0x0][0x190], RZ ;  /* 0x000064000b0b7a24 */ /* 0x000fe200078e02ff */
[C---:B------:R-:W-:Y:S01]  /*3900*/  SEL R42, R0.reuse, R42, !P3 ;  /* 0x0000002a002a7207 */ /* 0x040fe20005800000 */
[----:B------:R-:W-:Y:S01]  /*3910*/  IMAD R15, R15, c[0x0][0x190], RZ ;  /* 0x000064000f0f7a24 */ /* 0x000fe200078e02ff */
[----:B------:R-:W-:Y:S01]  /*3920*/  SEL R44, R0, R44, !P3 ;  /* 0x0000002c002c7207 */ /* 0x000fe20005800000 */
[----:B------:R-:W-:Y:S01]  /*3930*/  IMAD.U32 R205, R2, 0x20, R93 ;  /* 0x0000002002cd7824 */ /* 0x000fe200078e005d */
[C---:B------:R-:W-:Y:S01]  /*3940*/  SEL R46, R0.reuse, R46, !P3 ;  /* 0x0000002e002e7207 */ /* 0x040fe20005800000 */
[----:B------:R-:W-:Y:S01]  /*3950*/  IMAD R13, R13, c[0x0][0x190], RZ ;  /* 0x000064000d0d7a24 */ /* 0x000fe200078e02ff */
[----:B------:R-:W-:Y:S01]  /*3960*/  SEL R48, R0, R48, !P3 ;  /* 0x0000003000307207 */ /* 0x000fe20005800000 */
        /* <DEDUP_REMOVED lines=13> */
[----:B------:R-:W-:Y:S01]  /*3a40*/  LEA R224, P6, R10, c[0x0][0x160], 0x1 ;  /* 0x000058000ae07a11 */ /* 0x000fe200078c08ff */
[----:B------:R-:W-:Y:S01]  /*3a50*/  IMAD R17, R17, c[0x0][0x190], RZ ;  /* 0x0000640011117a24 */ /* 0x000fe200078e02ff */
[----:B------:R-:W-:Y:S01]  /*3a60*/  LEA R116, P0, R4, c[0x0][0x168], 0x1 ;  /* 0x00005a0004747a11 */ /* 0x000fe200078008ff */
[----:B------:R-:W-:Y:S01]  /*3a70*/  IMAD R2, R18, c[0x0][0x190], RZ ;  /* 0x0000640012027a24 */ /* 0x000fe200078e02ff */
[C---:B------:R-:W-:Y:S01]  /*3a80*/  SEL R38, R0.reuse, R38, !P3 ;  /* 0x0000002600267207 */ /* 0x040fe20005800000 */
[----:B------:R-:W-:Y:S01]  /*3a90*/  IMAD R19, R19, c[0x0][0x190], RZ ;  /* 0x0000640013137a24 */ /* 0x000fe200078e02ff */
[C---:B------:R-:W-:Y:S01]  /*3aa0*/  SEL R43, R0.reuse, R43, !P3 ;  /* 0x0000002b002b7207 */ /* 0x040fe20005800000 */
[----:B------:R-:W-:Y:S01]  /*3ab0*/  CS2R R90, SRZ ;  /* 0x00000000005a7805 */ /* 0x000fe2000001ff00 */
        /* <DEDUP_REMOVED lines=25> */
[----:B------:R-:W-:Y:S01]  /*3c50*/  CS2R R92, SRZ ;  /* 0x00000000005c7805 */ /* 0x000fe2000001ff00 */
[----:B------:R-:W-:Y:S01]  /*3c60*/  SEL R30, R0, R30, !P3 ;  /* 0x0000001e001e7207 */ /* 0x000fe20005800000 */
[----:B------:R-:W-:Y:S01]  /*3c70*/  IMAD R62, R28, c[0x0][0x190], RZ ;  /* 0x000064001c3e7a24 */ /* 0x000fe200078e02ff */
[C---:B------:R-:W-:Y:S01]  /*3c80*/  SEL R31, R0.reuse, R31, !P3 ;  /* 0x0000001f001f7207 */ /* 0x040fe20005800000 */
[----:B------:R-:W-:Y:S01]  /*3c90*/  CS2R R94, SRZ ;  /* 0x00000000005e7805 */ /* 0x000fe2000001ff00 */
[----:B------:R-:W-:Y:S01]  /*3ca0*/  SEL R33, R0, R33, !P3 ;  /* 0x0000002100217207 */ /* 0x000fe20005800000 */
[----:B------:R-:W-:Y:S01]  /*3cb0*/  IMAD R72, R30, c[0x0][0x190], RZ ;  /* 0x000064001e487a24 */ /* 0x000fe200078e02ff */
[----:B------:R-:W-:-:S02]  /*3cc0*/  SEL R32, R0, R32, !P3 ;  /* 0x0000002000207207 */ /* 0x000fc40005800000 */
[C---:B------:R-:W-:Y:S01]  /*3cd0*/  SEL R34, R0.reuse, R34, !P3 ;  /* 0x0000002200227207 */ /* 0x040fe20005800000 */
[----:B------:R-:W-:Y:S01]  /*3ce0*/  IMAD R74, R33, c[0x0][0x190], RZ ;  /* 0x00006400214a7a24 */ /* 0x000fe200078e02ff */
[----:B------:R-:W-:Y:S01]  /*3cf0*/  SEL R35, R0, R35, !P3 ;  /* 0x0000002300237207 */ /* 0x000fe20005800000 */
        /* <DEDUP_REMOVED lines=49> */
[----:B------:R-:W-:Y:S01]  /*4010*/  LEA R112, P2, R6, c[0x0][0x168], 0x1 ;  /* 0x00005a0006707a11 */ /* 0x000fe200078408ff */
[----:B------:R-:W-:Y:S01]  /*4020*/  IMAD R183, R183, c[0x0][0x190], RZ ;  /* 0x00006400b7b77a24 */ /* 0x000fe200078e02ff */
[----:B------:R-:W-:Y:S01]  /*4030*/  LEA.HI.X.SX32 R225, R10, c[0x0][0x164], 0x1, P6 ;  /* 0x000059000ae17a11 */ /* 0x000fe200030f0eff */
[----:B------:R-:W-:Y:S01]  /*4040*/  IMAD R185, R185, c[0x0][0x190], RZ ;  /* 0x00006400b9b97a24 */ /* 0x000fe200078e02ff */
[----:B------:R-:W-:Y:S01]  /*4050*/  LEA.HI.X.SX32 R117, R4, c[0x0][0x16c], 0x1, P0 ;  /* 0x00005b0004757a11 */ /* 0x000fe200000f0eff */
[----:B------:R-:W-:Y:S01]  /*4060*/  IMAD R187, R187, c[0x0][0x190], RZ ;  /* 0x00006400bbbb7a24 */ /* 0x000fe200078e02ff */
[----:B------:R-:W-:Y:S01]  /*4070*/  LEA R114, P1, R3, c[0x0][0x168], 0x1 ;  /* 0x00005a0003727a11 */ /* 0x000fe200078208ff */
[----:B------:R-:W-:Y:S01]  /*4080*/  IMAD R189, R189, c[0x0][0x190], RZ ;  /* 0x00006400bdbd7a24 */ /* 0x000fe200078e02ff */
[----:B------:R-:W-:Y:S01]  /*4090*/  LEA R50, P3, R7, c[0x0][0x168], 0x1 ;  /* 0x00005a0007327a11 */ /* 0x000fe200078608ff */
[----:B------:R-:W-:Y:S01]  /*40a0*/  IMAD R191, R191, c[0x0][0x190], RZ ;  /* 0x00006400bfbf7a24 */ /* 0x000fe200078e02ff */
[----:B------:R-:W-:Y:S01]  /*40b0*/  LEA R48, P4, R8, c[0x0][0x168], 0x1 ;  /* 0x00005a0008307a11 */ /* 0x000fe200078808ff */
[----:B------:R-:W-:Y:S01]  /*40c0*/  CS2R R88, SRZ ;  /* 0x0000000000587805 */ /* 0x000fe2000001ff00 */
[----:B------:R-:W-:Y:S01]  /*40d0*/  LEA R46, P5, R9, c[0x0][0x168], 0x1 ;  /* 0x00005a00092e7a11 */ /* 0x000fe200078a08ff */
[----:B------:R-:W-:Y:S01]  /*40e0*/  CS2R R76, SRZ ;  /* 0x00000000004c7805 */ /* 0x000fe2000001ff00 */
[----:B------:R-:W-:Y:S01]  /*40f0*/  LEA R44, P6, R11, c[0x0][0x168], 0x1 ;  /* 0x00005a000b2c7a11 */ /* 0x000fe200078c08ff */
[----:B------:R-:W-:Y:S01]  /*4100*/  CS2R R78, SRZ ;  /* 0x00000000004e7805 */ /* 0x000fe2000001ff00 */
[----:B------:R-:W-:Y:S01]  /*4110*/  LEA R42, P0, R15, c[0x0][0x168], 0x1 ;  /* 0x00005a000f2a7a11 */ /* 0x000fe200078008ff */
[----:B------:R-:W-:Y:S01]  /*4120*/  CS2R R64, SRZ ;  /* 0x0000000000407805 */ /* 0x000fe2000001ff00 */
[----:B------:R-:W-:Y:S01]  /*4130*/  LEA.HI.X.SX32 R113, R6, c[0x0][0x16c], 0x1, P2 ;  /* 0x00005b0006717a11 */ /* 0x000fe200010f0eff */
[----:B------:R-:W-:Y:S01]  /*4140*/  CS2R R66, SRZ ;  /* 0x0000000000427805 */ /* 0x000fe2000001ff00 */
[----:B------:R-:W-:Y:S01]  /*4150*/  LEA.HI.X.SX32 R115, R3, c[0x0][0x16c], 0x1, P1 ;  /* 0x00005b0003737a11 */ /* 0x000fe200008f0eff */
[----:B------:R-:W-:Y:S01]  /*4160*/  CS2R R68, SRZ ;  /* 0x0000000000447805 */ /* 0x000fe2000001ff00 */
[----:B------:R-:W-:Y:S01]  /*4170*/  LEA R38, P2, R13, c[0x0][0x168], 0x1 ;  /* 0x00005a000d267a11 */ /* 0x000fe200078408ff */
[----:B------:R-:W-:Y:S01]  /*4180*/  CS2R R70, SRZ ;  /* 0x0000000000467805 */ /* 0x000fe2000001ff00 */
[----:B------:R-:W-:Y:S01]  /*4190*/  LEA.HI.X.SX32 R51, R7, c[0x0][0x16c], 0x1, P3 ;  /* 0x00005b0007337a11 */ /* 0x000fe200018f0eff */
[----:B------:R-:W-:Y:S01]  /*41a0*/  CS2R R80, SRZ ;  /* 0x0000000000507805 */ /* 0x000fe2000001ff00 */
[----:B------:R-:W-:Y:S01]  /*41b0*/  LEA.HI.X.SX32 R49, R8, c[0x0][0x16c], 0x1, P4 ;  /* 0x00005b0008317a11 */ /* 0x000fe200020f0eff */
[----:B------:R-:W-:Y:S01]  /*41c0*/  CS2R R82, SRZ ;  /* 0x0000000000527805 */ /* 0x000fe2000001ff00 */
[----:B------:R-:W-:-:S02]  /*41d0*/  LEA.HI.X.SX32 R47, R9, c[0x0][0x16c], 0x1, P5 ;  /* 0x00005b00092f7a11 */ /* 0x000fc400028f0eff */
[----:B------:R-:W-:Y:S02]  /*41e0*/  LEA.HI.X.SX32 R45, R11, c[0x0][0x16c], 0x1, P6 ;  /* 0x00005b000b2d7a11 */ /* 0x000fe400030f0eff */
[----:B------:R-:W-:Y:S02]  /*41f0*/  LEA.HI.X.SX32 R43, R15, c[0x0][0x16c], 0x1, P0 ;  /* 0x00005b000f2b7a11 */ /* 0x000fe400000f0eff */
[----:B------:R-:W-:Y:S02]  /*4200*/  LEA R40, P1, R12, c[0x0][0x168], 0x1 ;  /* 0x00005a000c287a11 */ /* 0x000fe400078208ff */
[----:B------:R-:W-:Y:S02]  /*4210*/  LEA R36, P3, R14, c[0x0][0x168], 0x1 ;  /* 0x00005a000e247a11 */ /* 0x000fe400078608ff */
[----:B------:R-:W-:Y:S02]  /*4220*/  LEA R34, P4, R16, c[0x0][0x168], 0x1 ;  /* 0x00005a0010227a11 */ /* 0x000fe400078808ff */
[----:B------:R-:W-:-:S02]  /*4230*/  LEA R32, P5, R17, c[0x0][0x168], 0x1 ;  /* 0x00005a0011207a11 */ /* 0x000fc400078a08ff */
[----:B------:R-:W-:Y:S02]  /*4240*/  LEA R30, P6, R2, c[0x0][0x168], 0x1 ;  /* 0x00005a00021e7a11 */ /* 0x000fe400078c08ff */
[----:B------:R-:W-:Y:S02]  /*4250*/  LEA R28, P0, R19, c[0x0][0x168], 0x1 ;  /* 0x00005a00131c7a11 */ /* 0x000fe400078008ff */
[----:B------:R-:W-:Y:S02]  /*4260*/  LEA.HI.X.SX32 R39, R13, c[0x0][0x16c], 0x1, P2 ;  /* 0x00005b000d277a11 */ /* 0x000fe400010f0eff */
[----:B------:R-:W-:Y:S02]  /*4270*/  LEA.HI.X.SX32 R41, R12, c[0x0][0x16c], 0x1, P1 ;  /* 0x00005b000c297a11 */ /* 0x000fe400008f0eff */
[----:B------:R-:W-:Y:S02]  /*4280*/  LEA R24, P2, R21, c[0x0][0x168], 0x1 ;  /* 0x00005a0015187a11 */ /* 0x000fe400078408ff */
[----:B------:R-:W-:-:S02]  /*4290*/  LEA.HI.X.SX32 R37, R14, c[0x0][0x16c], 0x1, P3 ;  /* 0x00005b000e257a11 */ /* 0x000fc400018f0eff */
[----:B------:R-:W-:Y:S02]  /*42a0*/  LEA.HI.X.SX32 R35, R16, c[0x0][0x16c], 0x1, P4 ;  /* 0x00005b0010237a11 */ /* 0x000fe400020f0eff */
[----:B------:R-:W-:Y:S02]  /*42b0*/  LEA.HI.X.SX32 R33, R17, c[0x0][0x16c], 0x1, P5 ;  /* 0x00005b0011217a11 */ /* 0x000fe400028f0eff */
[----:B------:R-:W-:Y:S02]  /*42c0*/  LEA.HI.X.SX32 R31, R2, c[0x0][0x16c], 0x1, P6 ;  /* 0x00005b00021f7a11 */ /* 0x000fe400030f0eff */
[----:B------:R-:W-:Y:S02]  /*42d0*/  LEA.HI.X.SX32 R29, R19, c[0x0][0x16c], 0x1, P0 ;  /* 0x00005b00131d7a11 */ /* 0x000fe400000f0eff */
[----:B------:R-:W-:Y:S02]  /*42e0*/  LEA R26, P1, R5, c[0x0][0x168], 0x1 ;  /* 0x00005a00051a7a11 */ /* 0x000fe400078208ff */
[----:B------:R-:W-:-:S02]  /*42f0*/  LEA R22, P3, R52, c[0x0][0x168], 0x1 ;  /* 0x00005a0034167a11 */ /* 0x000fc400078608ff */
[----:B------:R-:W-:Y:S02]  /*4300*/  LEA R20, P4, R54, c[0x0][0x168], 0x1 ;  /* 0x00005a0036147a11 */ /* 0x000fe400078808ff */
[----:B------:R-:W-:Y:S02]  /*4310*/  LEA R18, P5, R56, c[0x0][0x168], 0x1 ;  /* 0x00005a0038127a11 */ /* 0x000fe400078a08ff */
[----:B------:R-:W-:Y:S02]  /*4320*/  LEA R16, P6, R58, c[0x0][0x168], 0x1 ;  /* 0x00005a003a107a11 */ /* 0x000fe400078c08ff */
[----:B------:R-:W-:Y:S02]  /*4330*/  LEA R14, P0, R60, c[0x0][0x168], 0x1 ;  /* 0x00005a003c0e7a11 */ /* 0x000fe400078008ff */
[----:B------:R-:W-:Y:S02]  /*4340*/  LEA.HI.X.SX32 R25, R21, c[0x0][0x16c], 0x1, P2 ;  /* 0x00005b0015197a11 */ /* 0x000fe400010f0eff */
[----:B------:R-:W-:-:S02]  /*4350*/  LEA.HI.X.SX32 R27, R5, c[0x0][0x16c], 0x1, P1 ;  /* 0x00005b00051b7a11 */ /* 0x000fc400008f0eff */
[----:B------:R-:W-:Y:S02]  /*4360*/  LEA.HI.X.SX32 R23, R52, c[0x0][0x16c], 0x1, P3 ;  /* 0x00005b0034177a11 */ /* 0x000fe400018f0eff */
[----:B------:R-:W-:Y:S02]  /*4370*/  LEA.HI.X.SX32 R21, R54, c[0x0][0x16c], 0x1, P4 ;  /* 0x00005b0036157a11 */ /* 0x000fe400020f0eff */
[----:B------:R-:W-:Y:S02]  /*4380*/  LEA.HI.X.SX32 R19, R56, c[0x0][0x16c], 0x1, P5 ;  /* 0x00005b0038137a11 */ /* 0x000fe400028f0eff */
[----:B------:R-:W-:Y:S02]  /*4390*/  LEA.HI.X.SX32 R17, R58, c[0x0][0x16c], 0x1, P6 ;  /* 0x00005b003a117a11 */ /* 0x000fe400030f0eff */
[----:B------:R-:W-:Y:S02]  /*43a0*/  LEA.HI.X.SX32 R15, R60, c[0x0][0x16c], 0x1, P0 ;  /* 0x00005b003c0f7a11 */ /* 0x000fe400000f0eff */
[----:B------:R-:W-:-:S02]  /*43b0*/  LEA R12, P1, R61, c[0x0][0x168], 0x1 ;  /* 0x00005a003d0c7a11 */ /* 0x000fc400078208ff */
[----:B------:R-:W-:Y:S02]  /*43c0*/  LEA R10, P2, R62, c[0x0][0x168], 0x1 ;  /* 0x00005a003e0a7a11 */ /* 0x000fe400078408ff */
[----:B------:R-:W-:Y:S02]  /*43d0*/  LEA R8, P3, R63, c[0x0][0x168], 0x1 ;  /* 0x00005a003f087a11 */ /* 0x000fe400078608ff */
[----:B------:R-:W-:Y:S02]  /*43e0*/  LEA R6, P4, R72, c[0x0][0x168], 0x1 ;  /* 0x00005a0048067a11 */ /* 0x000fe400078808ff */
[----:B------:R-:W-:Y:S02]  /*43f0*/  LEA R4, P5, R73, c[0x0][0x168], 0x1 ;  /* 0x00005a0049047a11 */ /* 0x000fe400078a08ff */
[----:B------:R-:W-:Y:S02]  /*4400*/  LEA R2, P6, R74, c[0x0][0x168], 0x1 ;  /* 0x00005a004a027a11 */ /* 0x000fe400078c08ff */
[----:B------:R-:W-:-:S02]  /*4410*/  LEA R122, P0, R121, c[0x0][0x168], 0x1 ;  /* 0x00005a00797a7a11 */ /* 0x000fc400078008ff */
[----:B------:R-:W-:Y:S02]  /*4420*/  LEA.HI.X.SX32 R13, R61, c[0x0][0x16c], 0x1, P1 ;  /* 0x00005b003d0d7a11 */ /* 0x000fe400008f0eff */
[----:B------:R-:W-:Y:S02]  /*4430*/  LEA.HI.X.SX32 R11, R62, c[0x0][0x16c], 0x1, P2 ;  /* 0x00005b003e0b7a11 */ /* 0x000fe400010f0eff */
[----:B------:R-:W-:Y:S02]  /*4440*/  LEA.HI.X.SX32 R9, R63, c[0x0][0x16c], 0x1, P3 ;  /* 0x00005b003f097a11 */ /* 0x000fe400018f0eff */
[----:B------:R-:W-:Y:S02]  /*4450*/  LEA.HI.X.SX32 R7, R72, c[0x0][0x16c], 0x1, P4 ;  /* 0x00005b0048077a11 */ /* 0x000fe400020f0eff */
[----:B------:R-:W-:Y:S02]  /*4460*/  LEA.HI.X.SX32 R5, R73, c[0x0][0x16c], 0x1, P5 ;  /* 0x00005b0049057a11 */ /* 0x000fe400028f0eff */
[----:B------:R-:W-:-:S02]  /*4470*/  LEA.HI.X.SX32 R3, R74, c[0x0][0x16c], 0x1, P6 ;  /* 0x00005b004a037a11 */ /* 0x000fc400030f0eff */
[----:B------:R-:W-:Y:S02]  /*4480*/  LEA.HI.X.SX32 R121, R121, c[0x0][0x16c], 0x1, P0 ;  /* 0x00005b0079797a11 */ /* 0x000fe400000f0eff */
[----:B------:R-:W-:Y:S02]  /*4490*/  LEA R124, P1, R123, c[0x0][0x168], 0x1 ;  /* 0x00005a007b7c7a11 */ /* 0x000fe400078208ff */
        /* <DEDUP_REMOVED lines=8> */
[----:B------:R-:W-:Y:S02]  /*4520*/  LEA.HI.X.SX32 R127, R127, c[0x0][0x16c], 0x1, P3 ;  /* 0x00005b007f7f7a11 */ /* 0x000fe400018f0eff */
[----:B------:R-:W-:-:S02]  /*4530*/  LEA.HI.X.SX32 R129, R129, c[0x0][0x16c], 0x1, P4 ;  /* 0x00005b0081817a11 */ /* 0x000fc400020f0eff */
[----:B------:R-:W-:Y:S02]  /*4540*/  LEA.HI.X.SX32 R131, R131, c[0x0][0x16c], 0x1, P5 ;  /* 0x00005b0083837a11 */ /* 0x000fe400028f0eff */
[----:B------:R-:W-:Y:S02]  /*4550*/  LEA.HI.X.SX32 R133, R133, c[0x0][0x16c], 0x1, P6 ;  /* 0x00005b0085857a11 */ /* 0x000fe400030f0eff */
[----:B------:R-:W-:Y:S02]  /*4560*/  LEA.HI.X.SX32 R135, R135, c[0x0][0x16c], 0x1, P0 ;  /* 0x00005b0087877a11 */ /* 0x000fe400000f0eff */
[----:B------:R-:W-:Y:S02]  /*4570*/  LEA R138, P1, R137, c[0x0][0x168], 0x1 ;  /* 0x00005a00898a7a11 */ /* 0x000fe400078208ff */
        /* <DEDUP_REMOVED lines=34> */
[----:B------:R-:W-:Y:S02]  /*47a0*/  SHF.R.S32.HI R0, RZ, 0x1f, R119 ;  /* 0x0000001fff007819 */ /* 0x000fe40000011477 */
[----:B------:R-:W-:Y:S02]  /*47b0*/  LEA.HI.X.SX32 R165, R165, c[0x0][0x16c], 0x1, P1 ;  /* 0x00005b00a5a57a11 */ /* 0x000fe400008f0eff */
[----:B------:R-:W-:Y:S02]  /*47c0*/  LEA.HI.X.SX32 R167, R167, c[0x0][0x16c], 0x1, P2 ;  /* 0x00005b00a7a77a11 */ /* 0x000fe400010f0eff */
[----:B------:R-:W-:-:S02]  /*47d0*/  LEA.HI.X.SX32 R169, R169, c[0x0][0x16c], 0x1, P3 ;  /* 0x00005b00a9a97a11 */ /* 0x000fc400018f0eff */
[----:B------:R-:W-:Y:S02]  /*47e0*/  LEA.HI.X.SX32 R171, R171, c[0x0][0x16c], 0x1, P4 ;  /* 0x00005b00abab7a11 */ /* 0x000fe400020f0eff */
[----:B------:R-:W-:Y:S02]  /*47f0*/  LEA.HI.X.SX32 R173, R173, c[0x0][0x16c], 0x1, P5 ;  /* 0x00005b00adad7a11 */ /* 0x000fe400028f0eff */
[----:B------:R-:W-:Y:S02]  /*4800*/  LEA.HI.X.SX32 R175, R175, c[0x0][0x16c], 0x1, P6 ;  /* 0x00005b00afaf7a11 */ /* 0x000fe400030f0eff */
[----:B------:R-:W-:Y:S02]  /*4810*/  LEA.HI.X.SX32 R177, R177, c[0x0][0x16c], 0x1, P0 ;  /* 0x00005b00b1b17a11 */ /* 0x000fe400000f0eff */
[----:B------:R-:W-:Y:S02]  /*4820*/  LOP3.LUT R207, R207, 0x200, R196, 0xf8, !PT ;  /* 0x00000200cfcf7812 */ /* 0x000fe400078ef8c4 */
[----:B------:R-:W-:-:S02]  /*4830*/  LEA R180, P1, R179, c[0x0][0x168], 0x1 ;  /* 0x00005a00b3b47a11 */ /* 0x000fc400078208ff */
[----:B------:R-:W-:Y:S02]  /*4840*/  LEA R182, P2, R181, c[0x0][0x168], 0x1 ;  /* 0x00005a00b5b67a11 */ /* 0x000fe400078408ff */
[----:B------:R-:W-:Y:S02]  /*4850*/  LEA R184, P3, R183, c[0x0][0x168], 0x1 ;  /* 0x00005a00b7b87a11 */ /* 0x000fe400078608ff */
[----:B------:R-:W-:Y:S02]  /*4860*/  LEA R186, P4, R185, c[0x0][0x168], 0x1 ;  /* 0x00005a00b9ba7a11 */ /* 0x000fe400078808ff */
[----:B------:R-:W-:Y:S02]  /*4870*/  LEA R188, P5, R187, c[0x0][0x168], 0x1 ;  /* 0x00005a00bbbc7a11 */ /* 0x000fe400078a08ff */
[----:B------:R-:W-:Y:S02]  /*4880*/  LEA R190, P6, R189, c[0x0][0x168], 0x1 ;  /* 0x00005a00bdbe7a11 */ /* 0x000fe400078c08ff */
[----:B------:R-:W-:-:S02]  /*4890*/  LEA R192, P0, R191, c[0x0][0x168], 0x1 ;  /* 0x00005a00bfc07a11 */ /* 0x000fc400078008ff */
[C---:B------:R-:W-:Y:S01]  /*48a0*/  SHF.L.U64.HI R0, R119.reuse, 0x1, R0 ;  /* 0x0000000177007819 */ /* 0x040fe20000010200 */
[----:B------:R-:W-:Y:S01]  /*48b0*/  IMAD.SHL.U32 R119, R119, 0x2, RZ ;  /* 0x0000000277777824 */ /* 0x000fe200078e00ff */
[----:B------:R-:W-:Y:S02]  /*48c0*/  LOP3.LUT R208, R209, 0x40, RZ, 0x3c, !PT ;  /* 0x00000040d1d07812 */ /* 0x000fe400078e3cff */
[----:B------:R-:W-:Y:S02]  /*48d0*/  LOP3.LUT R204, R205, 0x40, RZ, 0x3c, !PT ;  /* 0x00000040cdcc7812 */ /* 0x000fe400078e3cff */
[----:B------:R-:W-:Y:S02]  /*48e0*/  LOP3.LUT R206, R207, 0x20, RZ, 0x3c, !PT ;  /* 0x00000020cfce7812 */ /* 0x000fe400078e3cff */
[----:B------:R-:W-:Y:S02]  /*48f0*/  LEA.HI.X.SX32 R179, R179, c[0x0][0x16c], 0x1, P1 ;  /* 0x00005b00b3b37a11 */ /* 0x000fe400008f0eff */
[----:B------:R-:W-:-:S02]  /*4900*/  LEA.HI.X.SX32 R181, R181, c[0x0][0x16c], 0x1, P2 ;  /* 0x00005b00b5b57a11 */ /* 0x000fc400010f0eff */
[----:B------:R-:W-:Y:S02]  /*4910*/  LEA.HI.X.SX32 R183, R183, c[0x0][0x16c], 0x1, P3 ;  /* 0x00005b00b7b77a11 */ /* 0x000fe400018f0eff */
[----:B------:R-:W-:Y:S02]  /*4920*/  LEA.HI.X.SX32 R185, R185, c[0x0][0x16c], 0x1, P4 ;  /* 0x00005b00b9b97a11 */ /* 0x000fe400020f0eff */
[----:B------:R-:W-:Y:S02]  /*4930*/  LEA.HI.X.SX32 R187, R187, c[0x0][0x16c], 0x1, P5 ;  /* 0x00005b00bbbb7a11 */ /* 0x000fe400028f0eff */
[----:B------:R-:W-:Y:S02]  /*4940*/  LEA.HI.X.SX32 R189, R189, c[0x0][0x16c], 0x1, P6 ;  /* 0x00005b00bdbd7a11 */ /* 0x000fe400030f0eff */
[----:B------:R-:W-:Y:S02]  /*4950*/  LEA.HI.X.SX32 R191, R191, c[0x0][0x16c], 0x1, P0 ;  /* 0x00005b00bfbf7a11 */ /* 0x000fe400000f0eff */
.L_x_3:
[----:B------:R-:W-:Y:S01]  /*4960*/  ISETP.GE.AND P2, PT, R218, UR4, PT ;  /* 0x00000004da007c0c */ /* 0x000fe2000bf46270 */
[----:B------:R-:W-:Y:S01]  /*4970*/  IMAD.WIDE R52, R210, 0x2, R224 ;  /* 0x00000002d2347825 */ /* 0x000fe200078e02e0 */
[----:B------:R-:W-:-:S02]  /*4980*/  ISETP.GE.AND P4, PT, R216, UR4, PT ;  /* 0x00000004d8007c0c */ /* 0x000fc4000bf86270 */
[----:B------:R-:W-:Y:S01]  /*4990*/  PRMT R235, RZ, 0x7610, R235 ;  /* 0x00007610ffeb7816 */ /* 0x000fe200000000eb */
[----:B------:R-:W-:Y:S01]  /*49a0*/  IMAD.WIDE R54, R198, 0x2, R224 ;  /* 0x00000002c6367825 */ /* 0x000fe200078e02e0 */
[----:B------:R-:W-:Y:S02]  /*49b0*/  PRMT R239, RZ, 0x7610, R239 ;  /* 0x00007610ffef7816 */ /* 0x000fe400000000ef */
[----:B------:R-:W-:Y:S01]  /*49c0*/  ISETP.GE.AND P0, PT, R221, UR4, PT ;  /* 0x00000004dd007c0c */ /* 0x000fe2000bf06270 */
[--C-:B------:R-:W-:Y:S01]  /*49d0*/  IMAD.WIDE R62, R200, 0x2, R224.reuse ;  /* 0x00000002c83e7825 */ /* 0x100fe200078e02e0 */
[----:B------:R-:W-:Y:S02]  /*49e0*/  ISETP.GE.AND P1, PT, R219, UR4, PT ;  /* 0x00000004db007c0c */ /* 0x000fe4000bf26270 */
[----:B------:R-:W-:Y:S01]  /*49f0*/  ISETP.GE.AND P3, PT, R217, UR4, PT ;  /* 0x00000004d9007c0c */ /* 0x000fe2000bf66270 */
[----:B------:R0:W2:Y:S01]  /*4a00*/  @!P2 LDG.E.U16 R235, [R54.64] ;  /* 0x0000000636eba981 */ /* 0x0000a2000c1e1500 */
[----:B------:R-:W-:Y:S01]  /*4a10*/  ISETP.GE.AND P2, PT, R215, UR4, PT ;  /* 0x00000004d7007c0c */ /* 0x000fe2000bf46270 */
[----:B------:R-:W-:Y:S01]  /*4a20*/  IMAD.WIDE R56, R197, 0x2, R224 ;  /* 0x00000002c5387825 */ /* 0x000fe200078e02e0 */
[----:B------:R-:W-:Y:S01]  /*4a30*/  ISETP.GE.AND P5, PT, R214, UR4, PT ;  /* 0x00000004d6007c0c */ /* 0x000fe2000bfa6270 */
[----:B------:R1:W3:Y:S01]  /*4a40*/  @!P4 LDG.E.U16 R239, [R62.64] ;  /* 0x000000063eefc981 */ /* 0x0002e2000c1e1500 */
[----:B------:R-:W-:-:S02]  /*4a50*/  ISETP.GE.AND P4, PT, R213, UR4, PT ;  /* 0x00000004d5007c0c */ /* 0x000fc4000bf86270 */
[----:B------:R-:W-:Y:S02]  /*4a60*/  PRMT R231, RZ, 0x7610, R231 ;  /* 0x00007610ffe77816 */ /* 0x000fe400000000e7 */
[----:B------:R-:W-:Y:S01]  /*4a70*/  PRMT R233, RZ, 0x7610, R233 ;  /* 0x00007610ffe97816 */ /* 0x000fe200000000e9 */
[----:B------:R-:W-:Y:S01]  /*4a80*/  IMAD.WIDE R58, R199, 0x2, R224 ;  /* 0x00000002c73a7825 */ /* 0x000fe200078e02e0 */
[----:B------:R-:W-:Y:S02]  /*4a90*/  PRMT R237, RZ, 0x7610, R237 ;  /* 0x00007610ffed7816 */ /* 0x000fe400000000ed */
[----:B------:R4:W5:Y:S01]  /*4aa0*/  @!P0 LDG.E.U16 R231, [R52.64] ;  /* 0x0000000634e78981 */ /* 0x000962000c1e1500 */
[----:B------:R-:W-:Y:S01]  /*4ab0*/  PRMT R241, RZ, 0x7610, R241 ;  /* 0x00007610fff17816 */ /* 0x000fe200000000f1 */
[----:B------:R-:W-:Y:S01]  /*4ac0*/  IMAD.WIDE R60, R202, 0x2, R224 ;  /* 0x00000002ca3c7825 */ /* 0x000fe200078e02e0 */
[----:B------:R-:W-:Y:S01]  /*4ad0*/  PRMT R243, RZ, 0x7610, R243 ;  /* 0x00007610fff37816 */ /* 0x000fe200000000f3 */
[----:B------:R0:W2:Y:S01]  /*4ae0*/  @!P1 LDG.E.U16 R233, [R56.64] ;  /* 0x0000000638e99981 */ /* 0x0000a2000c1e1500 */
[----:B------:R-:W-:-:S03]  /*4af0*/  PRMT R245, RZ, 0x7610, R245 ;  /* 0x00007610fff57816 */ /* 0x000fc600000000f5 */
[----:B------:R1:W2:Y:S01]  /*4b00*/  @!P3 LDG.E.U16 R237, [R58.64] ;  /* 0x000000063aedb981 */ /* 0x0002a2000c1e1500 */
[----:B----4-:R-:W-:-:S03]  /*4b10*/  IMAD.WIDE R52, R201, 0x2, R224 ;  /* 0x00000002c9347825 */ /* 0x010fc600078e02e0 */
[----:B------:R4:W2:Y:S01]  /*4b20*/  @!P5 LDG.E.U16 R243, [R60.64] ;  /* 0x000000063cf3d981 */ /* 0x0008a2000c1e1500 */
[----:B0-----:R-:W-:-:S03]  /*4b30*/  IMAD.WIDE R56, R203, 0x2, R224 ;  /* 0x00000002cb387825 */ /* 0x001fc600078e02e0 */
[----:B------:R0:W2:Y:S04]  /*4b40*/  @!P2 LDG.E.U16 R241, [R52.64] ;  /* 0x0000000634f1a981 */ /* 0x0000a8000c1e1500 */
[----:B------:R0:W2:Y:S04]  /*4b50*/  @!P4 LDG.E.U16 R245, [R56.64] ;  /* 0x0000000638f5c981 */ /* 0x0000a8000c1e1500 */
[----:B------:R-:W-:Y:S01]  /*4b60*/  BAR.SYNC.DEFER_BLOCKING 0x0 ;  /* 0x0000000000007b1d */ /* 0x000fe20000010000 */
[----:B------:R-:W-:Y:S02]  /*4b70*/  IADD3 R54, P1, R116, R119, RZ ;  /* 0x0000007774367210 */ /* 0x000fe40007f3e0ff */
[----:B------:R-:W-:-:S03]  /*4b80*/  ISETP.GE.AND P0, PT, R212, UR4, PT ;  /* 0x00000004d4007c0c */ /* 0x000fc6000bf06270 */
[----:B------:R-:W-:Y:S01]  /*4b90*/  IMAD.X R55, R117, 0x1, R0, P1 ;  /* 0x0000000175377824 */ /* 0x000fe200008e0600 */
[----:B0-----:R-:W-:Y:S02]  /*4ba0*/  IADD3 R52, P1, R184, R119, RZ ;  /* 0x00000077b8347210 */ /* 0x001fe40007f3e0ff */
[----:B-1----:R-:W-:-:S03]  /*4bb0*/  PRMT R59, RZ, 0x7610, R59 ;  /* 0x00007610ff3b7816 */ /* 0x002fc6000000003b */
[----:B------:R-:W-:Y:S01]  /*4bc0*/  IMAD.X R53, R183, 0x1, R0, P1 ;  /* 0x00000001b7357824 */ /* 0x000fe200008e0600 */
[----:B------:R-:W-:-:S05]  /*4bd0*/  IADD3 R62, P1, R180, R119, RZ ;  /* 0x00000077b43e7210 */ /* 0x000fca0007f3e0ff */
[----:B------:R-:W-:Y:S01]  /*4be0*/  IMAD.X R63, R179, 0x1, R0, P1 ;  /* 0x00000001b33f7824 */ /* 0x000fe200008e0600 */
[----:B------:R0:W2:Y:S01]  /*4bf0*/  @!P0 LDG.E.U16 R59, [R54.64] ;  /* 0x00000006363b8981 */ /* 0x0000a2000c1e1500 */
[----:B------:R-:W-:Y:S02]  /*4c00*/  PRMT R57, RZ, 0x7610, R57 ;  /* 0x00007610ff397816 */ /* 0x000fe40000000039 */
[-C--:B------:R-:W-:Y:S02]  /*4c10*/  IADD3 R72, P2, R188, R119.reuse, RZ ;  /* 0x00000077bc487210 */ /* 0x080fe40007f5e0ff */
[----:B------:R-:W-:Y:S02]  /*4c20*/  PRMT R249, RZ, 0x7610, R249 ;  /* 0x00007610fff97816 */ /* 0x000fe400000000f9 */
[----:B------:R1:W2:Y:S01]  /*4c30*/  @!P0 LDG.E.U16 R57, [R52.64] ;  /* 0x0000000634398981 */ /* 0x0002a2000c1e1500 */
[----:B0-----:R-:W-:-:S05]  /*4c40*/  IADD3 R54, P1, R172, R119, RZ ;  /* 0x00000077ac367210 */ /* 0x001fca0007f3e0ff */
[--C-:B------:R-:W-:Y:S01]  /*4c50*/  IMAD.X R55, R171, 0x1, R0.reuse, P1 ;  /* 0x00000001ab377824 */ /* 0x100fe200008e0600 */
[----:B------:R-:W-:Y:S01]  /*4c60*/  IADD3 R84, P1, R168, R119, RZ ;  /* 0x00000077a8547210 */ /* 0x000fe20007f3e0ff */
[----:B------:R-:W-:-:S04]  /*4c70*/  IMAD.X R73, R187, 0x1, R0, P2 ;  /* 0x00000001bb497824 */ /* 0x000fc800010e0600 */
[----:B------:R-:W-:Y:S01]  /*4c80*/  IMAD.X R85, R167, 0x1, R0, P1 ;  /* 0x00000001a7557824 */ /* 0x000fe200008e0600 */
[----:B-1----:R-:W-:Y:S01]  /*4c90*/  IADD3 R52, P1, R160, R119, RZ ;  /* 0x00000077a0347210 */ /* 0x002fe20007f3e0ff */
[----:B------:R0:W2:Y:S01]  /*4ca0*/  @!P0 LDG.E.U16 R249, [R72.64] ;  /* 0x0000000648f98981 */ /* 0x0000a2000c1e1500 */
[----:B------:R-:W-:-:S03]  /*4cb0*/  PRMT R240, RZ, 0x7610, R240 ;  /* 0x00007610fff07816 */ /* 0x000fc600000000f0 */
[----:B------:R-:W-:Y:S01]  /*4cc0*/  IMAD.X R53, R159, 0x1, R0, P1 ;  /* 0x000000019f357824 */ /* 0x000fe200008e0600 */
[----:B------:R-:W-:Y:S02]  /*4cd0*/  PRMT R246, RZ, 0x7610, R246 ;  /* 0x00007610fff67816 */ /* 0x000fe400000000f6 */
[----:B------:R1:W2:Y:S01]  /*4ce0*/  @!P0 LDG.E.U16 R240, [R62.64] ;  /* 0x000000063ef08981 */ /* 0x0002a2000c1e1500 */
[----:B0-----:R-:W-:-:S03]  /*4cf0*/  IADD3 R72, P1, R156, R119, RZ ;  /* 0x000000779c487210 */ /* 0x001fc60007f3e0ff */
[----:B------:R0:W2:Y:S01]  /*4d00*/  @!P0 LDG.E.U16 R246, [R84.64] ;  /* 0x0000000654f68981 */ /* 0x0000a2000c1e1500 */
[-C--:B------:R-:W-:Y:S01]  /*4d10*/  IADD3 R74, P3, R192, R119.reuse, RZ ;  /* 0x00000077c04a7210 */ /* 0x080fe20007f7e0ff */
[----:B------:R-:W-:Y:S01]  /*4d20*/  IMAD.X R73, R155, 0x1, R0, P1 ;  /* 0x000000019b497824 */ /* 0x000fe200008e0600 */
[-C--:B-1----:R-:W-:Y:S02]  /*4d30*/  IADD3 R62, P1, R148, R119.reuse, RZ ;  /* 0x00000077943e7210 */ /* 0x082fe40007f3e0ff */
[----:B------:R-:W-:Y:S01]  /*4d40*/  PRMT R252, RZ, 0x7610, R252 ;  /* 0x00007610fffc7816 */ /* 0x000fe200000000fc */
[--C-:B------:R-:W-:Y:S01]  /*4d50*/  IMAD.X R75, R191, 0x1, R0.reuse, P3 ;  /* 0x00000001bf4b7824 */ /* 0x100fe200018e0600 */
[----:B------:R-:W-:Y:S01]  /*4d60*/  PRMT R247, RZ, 0x7610, R247 ;  /* 0x00007610fff77816 */ /* 0x000fe200000000f7 */
[----:B------:R-:W-:Y:S01]  /*4d70*/  IMAD.X R63, R147, 0x1, R0, P1 ;  /* 0x00000001933f7824 */ /* 0x000fe200008e0600 */
[-C--:B0-----:R-:W-:Y:S02]  /*4d80*/  IADD3 R84, P1, R144, R119.reuse, RZ ;  /* 0x0000007790547210 */ /* 0x081fe40007f3e0ff */
[----:B----4-:R-:W-:Y:S01]  /*4d90*/  IADD3 R60, P2, R176, R119, RZ ;  /* 0x00000077b03c7210 */ /* 0x010fe20007f5e0ff */
[----:B------:R0:W4:Y:S01]  /*4da0*/  @!P0 LDG.E.U16 R252, [R52.64] ;  /* 0x0000000634fc8981 */ /* 0x000122000c1e1500 */
[----:B------:R-:W-:Y:S01]  /*4db0*/  PRMT R242, RZ, 0x7610, R242 ;  /* 0x00007610fff27816 */ /* 0x000fe200000000f2 */
[----:B------:R-:W-:-:S02]  /*4dc0*/  IMAD.X R85, R143, 0x1, R0, P1 ;  /* 0x000000018f557824 */ /* 0x000fc400008e0600 */
[----:B------:R1:W2:Y:S01]  /*4dd0*/  @!P0 LDG.E.U16 R247, [R74.64] ;  /* 0x000000064af78981 */ /* 0x0002a2000c1e1500 */
[----:B------:R-:W-:Y:S01]  /*4de0*/  IMAD.X R61, R175, 0x1, R0, P2 ;  /* 0x00000001af3d7824 */ /* 0x000fe200010e0600 */
[----:B0-----:R-:W-:-:S04]  /*4df0*/  IADD3 R52, P1, R136, R119, RZ ;  /* 0x0000007788347210 */ /* 0x001fc80007f3e0ff */
[----:B------:R0:W2:Y:S01]  /*4e00*/  @!P0 LDG.E.U16 R242, [R60.64] ;  /* 0x000000063cf28981 */ /* 0x0000a2000c1e1500 */
[-C--:B-1----:R-:W-:Y:S01]  /*4e10*/  IADD3 R74, P2, R164, R119.reuse, RZ ;  /* 0x00000077a44a7210 */ /* 0x082fe20007f5e0ff */
[----:B------:R-:W-:Y:S01]  /*4e20*/  IMAD.X R53, R135, 0x1, R0, P1 ;  /* 0x0000000187357824 */ /* 0x000fe200008e0600 */
[----:B------:R-:W-:Y:S02]  /*4e30*/  PRMT R248, RZ, 0x7610, R248 ;  /* 0x00007610fff87816 */ /* 0x000fe400000000f8 */
[-C--:B------:R-:W-:Y:S01]  /*4e40*/  IADD3 R110, P1, R132, R119.reuse, RZ ;  /* 0x00000077846e7210 */ /* 0x080fe20007f3e0ff */
[----:B------:R-:W-:Y:S01]  /*4e50*/  IMAD.X R75, R163, 0x1, R0, P2 ;  /* 0x00000001a34b7824 */ /* 0x000fe200010e0600 */
[-C--:B0-----:R-:W-:Y:S02]  /*4e60*/  IADD3 R60, P2, R152, R119.reuse, RZ ;  /* 0x00000077983c7210 */ /* 0x081fe40007f5e0ff */
[----:B------:R-:W-:Y:S01]  /*4e70*/  PRMT R244, RZ, 0x7610, R244 ;  /* 0x00007610fff47816 */ /* 0x000fe200000000f4 */
[----:B------:R-:W-:Y:S01]  /*4e80*/  IMAD.X R111, R131, 0x1, R0, P1 ;  /* 0x00000001836f7824 */ /* 0x000fe200008e0600 */
[----:B------:R-:W-:Y:S01]  /*4e90*/  PRMT R56, RZ, 0x7610, R56 ;  /* 0x00007610ff387816 */ /* 0x000fe20000000038 */
[----:B------:R0:W2:Y:S01]  /*4ea0*/  @!P0 LDG.E.U16 R248, [R74.64] ;  /* 0x000000064af88981 */ /* 0x0000a2000c1e1500 */
[----:B------:R-:W-:Y:S01]  /*4eb0*/  IMAD.X R61, R151, 0x1, R0, P2 ;  /* 0x00000001973d7824 */ /* 0x000fe200010e0600 */
[----:B------:R-:W-:-:S02]  /*4ec0*/  IADD3 R108, P1, R124, R119, RZ ;  /* 0x000000777c6c7210 */ /* 0x000fc40007f3e0ff */
[----:B------:R1:W2:Y:S01]  /*4ed0*/  @!P0 LDG.E.U16 R244, [R54.64] ;  /* 0x0000000636f48981 */ /* 0x0002a2000c1e1500 */
[----:B0-----:R-:W-:-:S03]  /*4ee0*/  IADD3 R74, P2, R140, R119, RZ ;  /* 0x000000778c4a7210 */ /* 0x001fc60007f5e0ff */
[----:B------:R0:W2:Y:S01]  /*4ef0*/  @!P0 LDG.E.U16 R56, [R60.64] ;  /* 0x000000063c388981 */ /* 0x0000a2000c1e1500 */
[----:B------:R-:W-:Y:S01]  /*4f00*/  IMAD.X R109, R123, 0x1, R0, P1 ;  /* 0x000000017b6d7824 */ /* 0x000fe200008e0600 */
[----:B-1----:R-:W-:Y:S01]  /*4f10*/  PRMT R54, RZ, 0x7610, R54 ;  /* 0x00007610ff367816 */ /* 0x002fe20000000036 */
[----:B------:R-:W-:Y:S01]  /*4f20*/  IMAD.X R75, R139, 0x1, R0, P2 ;  /* 0x000000018b4b7824 */ /* 0x000fe200010e0600 */
[-C--:B------:R-:W-:Y:S02]  /*4f30*/  IADD3 R106, P1, R2, R119.reuse, RZ ;  /* 0x00000077026a7210 */ /* 0x080fe40007f3e0ff */
[-C--:B------:R-:W-:Y:S02]  /*4f40*/  IADD3 R104, P2, R128, R119.reuse, RZ ;  /* 0x0000007780687210 */ /* 0x080fe40007f5e0ff */
[----:B------:R-:W-:Y:S01]  /*4f50*/  PRMT R55, RZ, 0x7610, R55 ;  /* 0x00007610ff377816 */ /* 0x000fe20000000037 */
[----:B------:R1:W2:Y:S01]  /*4f60*/  @!P0 LDG.E.U16 R54, [R62.64] ;  /* 0x000000063e368981 */ /* 0x0002a2000c1e1500 */
[----:B0-----:R-:W-:Y:S01]  /*4f70*/  PRMT R60, RZ, 0x7610, R60 ;  /* 0x00007610ff3c7816 */ /* 0x001fe2000000003c */
[--C-:B------:R-:W-:Y:S01]  /*4f80*/  IMAD.X R107, R3, 0x1, R0.reuse, P1 ;  /* 0x00000001036b7824 */ /* 0x100fe200008e0600 */
[----:B------:R-:W-:Y:S01]  /*4f90*/  IADD3 R226, P1, R10, R119, RZ ;  /* 0x000000770ae27210 */ /* 0x000fe20007f3e0ff */
[----:B------:R-:W-:Y:S01]  /*4fa0*/  IMAD.X R105, R127, 0x1, R0, P2 ;  /* 0x000000017f697824 */ /* 0x000fe200010e0600 */
[----:B------:R0:W2:Y:S04]  /*4fb0*/  @!P0 LDG.E.U16 R55, [R72.64] ;  /* 0x0000000648378981 */ /* 0x0000a8000c1e1500 */
[----:B------:R0:W2:Y:S01]  /*4fc0*/  @!P0 LDG.E.U16 R60, [R52.64] ;  /* 0x00000006343c8981 */ /* 0x0000a2000c1e1500 */
[----:B-1----:R-:W-:Y:S01]  /*4fd0*/  PRMT R62, RZ, 0x7610, R62 ;  /* 0x00007610ff3e7816 */ /* 0x002fe2000000003e */
[----:B------:R-:W-:Y:S01]  /*4fe0*/  IMAD.X R227, R11, 0x1, R0, P1 ;  /* 0x000000010be37824 */ /* 0x000fe200008e0600 */
[----:B------:R-:W-:-:S02]  /*4ff0*/  PRMT R250, RZ, 0x7610, R250 ;  /* 0x00007610fffa7816 */ /* 0x000fc400000000fa */
[----:B------:R-:W-:Y:S02]  /*5000*/  PRMT R58, RZ, 0x7610, R58 ;  /* 0x00007610ff3a7816 */ /* 0x000fe4000000003a */
[----:B0-----:R-:W-:Y:S01]  /*5010*/  PRMT R72, RZ, 0x7610, R72 ;  /* 0x00007610ff487816 */ /* 0x001fe20000000048 */
[----:B------:R0:W2:Y:S01]  /*5020*/  @!P0 LDG.E.U16 R62, [R110.64] ;  /* 0x000000066e3e8981 */ /* 0x0000a2000c1e1500 */
[-C--:B------:R-:W-:Y:S02]  /*5030*/  IADD3 R52, P2, R6, R119.reuse, RZ ;  /* 0x0000007706347210 */ /* 0x080fe40007f5e0ff */
[----:B------:R-:W-:Y:S01]  /*5040*/  PRMT R86, RZ, 0x7610, R86 ;  /* 0x00007610ff567816 */ /* 0x000fe20000000056 */
[----:B------:R1:W2:Y:S02]  /*5050*/  @!P0 LDG.E.U16 R250, [R84.64] ;  /* 0x0000000654fa8981 */ /* 0x0002a4000c1e1500 */
[----:B------:R-:W-:Y:S02]  /*5060*/  IMAD.X R53, R7, 0x1, R0, P2 ;  /* 0x0000000107357824 */ /* 0x000fe400010e0600 */
[----:B------:R1:W2:Y:S01]  /*5070*/  @!P0 LDG.E.U16 R58, [R74.64] ;  /* 0x000000064a3a8981 */ /* 0x0002a2000c1e1500 */
[----:B0-----:R-:W-:-:S03]  /*5080*/  IADD3 R110, P1, R14, R119, RZ ;  /* 0x000000770e6e7210 */ /* 0x001fc60007f3e0ff */
[----:B------:R0:W2:Y:S01]  /*5090*/  @!P0 LDG.E.U16 R72, [R104.64] ;  /* 0x0000000668488981 */ /* 0x0000a2000c1e1500 */
[----:B-1----:R-:W-:Y:S01]  /*50a0*/  PRMT R84, RZ, 0x7610, R84 ;  /* 0x00007610ff547816 */ /* 0x002fe20000000054 */
[----:B------:R-:W-:Y:S02]  /*50b0*/  IMAD.X R111, R15, 0x1, R0, P1 ;  /* 0x000000010f6f7824 */ /* 0x000fe400008e0600 */
[----:B------:R1:W2:Y:S01]  /*50c0*/  @!P0 LDG.E.U16 R86, [R52.64] ;  /* 0x0000000634568981 */ /* 0x0002a2000c1e1500 */
[----:B------:R-:W-:Y:S02]  /*50d0*/  PRMT R74, RZ, 0x7610, R74 ;  /* 0x00007610ff4a7816 */ /* 0x000fe4000000004a */
[----:B------:R-:W-:Y:S01]  /*50e0*/  IADD3 R228, P2, R18, R119, RZ ;  /* 0x0000007712e47210 */ /* 0x000fe20007f5e0ff */
[----:B------:R1:W2:Y:S01]  /*50f0*/  @!P0 LDG.E.U16 R84, [R106.64] ;  /* 0x000000066a548981 */ /* 0x0002a2000c1e1500 */
[----:B0-----:R-:W-:-:S03]  /*5100*/  PRMT R104, RZ, 0x7610, R104 ;  /* 0x00007610ff687816 */ /* 0x001fc60000000068 */
[----:B------:R0:W2:Y:S01]  /*5110*/  @!P0 LDG.E.U16 R74, [R108.64] ;  /* 0x000000066c4a8981 */ /* 0x0000a2000c1e1500 */
[----:B-1----:R-:W-:Y:S01]  /*5120*/  IADD3 R52, P1, R22, R119, RZ ;  /* 0x0000007716347210 */ /* 0x002fe20007f3e0ff */
[--C-:B------:R-:W-:Y:S02]  /*5130*/  IMAD.X R229, R19, 0x1, R0.reuse, P2 ;  /* 0x0000000113e57824 */ /* 0x100fe400010e0600 */
[----:B------:R1:W2:Y:S02]  /*5140*/  @!P0 LDG.E.U16 R104, [R226.64] ;  /* 0x00000006e2688981 */ /* 0x0002a4000c1e1500 */
[----:B------:R-:W-:Y:S01]  /*5150*/  IMAD.X R53, R23, 0x1, R0, P1 ;  /* 0x0000000117357824 */ /* 0x000fe200008e0600 */
[----:B------:R-:W-:Y:S02]  /*5160*/  PRMT R106, RZ, 0x7610, R106 ;  /* 0x00007610ff6a7816 */ /* 0x000fe4000000006a */
[----:B0-----:R-:W-:Y:S02]  /*5170*/  PRMT R108, RZ, 0x7610, R108 ;  /* 0x00007610ff6c7816 */ /* 0x001fe4000000006c */
[----:B------:R-:W-:-:S02]  /*5180*/  PRMT R222, RZ, 0x7610, R222 ;  /* 0x00007610ffde7816 */ /* 0x000fc400000000de */
[----:B------:R0:W2:Y:S01]  /*5190*/  @!P0 LDG.E.U16 R106, [R110.64] ;  /* 0x000000066e6a8981 */ /* 0x0000a2000c1e1500 */
[----:B-1----:R-:W-:-:S03]  /*51a0*/  IADD3 R226, P1, R26, R119, RZ ;  /* 0x000000771ae27210 */ /* 0x002fc60007f3e0ff */
[----:B------:R1:W2:Y:S02]  /*51b0*/  @!P0 LDG.E.U16 R108, [R228.64] ;  /* 0x00000006e46c8981 */ /* 0x0002a4000c1e1500 */
[----:B------:R-:W-:Y:S01]  /*51c0*/  IMAD.X R227, R27, 0x1, R0, P1 ;  /* 0x000000011be37824 */ /* 0x000fe200008e0600 */
[----:B0-----:R-:W-:-:S04]  /*51d0*/  PRMT R110, RZ, 0x7610, R110 ;  /* 0x00007610ff6e7816 */ /* 0x001fc8000000006e */
[----:B------:R0:W2:Y:S01]  /*51e0*/  @!P0 LDG.E.U16 R222, [R226.64] ;  /* 0x00000006e2de8981 */ /* 0x0000a2000c1e1500 */
[----:B-1----:R-:W-:-:S03]  /*51f0*/  IADD3 R228, P1, R30, R119, RZ ;  /* 0x000000771ee47210 */ /* 0x002fc60007f3e0ff */
[----:B------:R1:W2:Y:S02]  /*5200*/  @!P0 LDG.E.U16 R110, [R52.64] ;  /* 0x00000006346e8981 */ /* 0x0002a4000c1e1500 */
[----:B------:R-:W-:Y:S01]  /*5210*/  IMAD.X R229, R31, 0x1, R0, P1 ;  /* 0x000000011fe57824 */ /* 0x000fe200008e0600 */
[----:B0-----:R-:W-:Y:S02]  /*5220*/  PRMT R226, RZ, 0x7610, R226 ;  /* 0x00007610ffe27816 */ /* 0x001fe400000000e2 */
[----:B-1----:R-:W-:-:S04]  /*5230*/  IADD3 R52, P1, R34, R119, RZ ;  /* 0x0000007722347210 */ /* 0x002fc80007f3e0ff */
[----:B------:R0:W2:Y:S01]  /*5240*/  @!P0 LDG.E.U16 R226, [R228.64] ;  /* 0x00000006e4e28981 */ /* 0x0000a2000c1e1500 */
[----:B------:R-:W-:Y:S01]  /*5250*/  IMAD.X R53, R35, 0x1, R0, P1 ;  /* 0x0000000123357824 */ /* 0x000fe200008e0600 */
[----:B0-----:R-:W-:-:S06]  /*5260*/  PRMT R228, RZ, 0x7610, R228 ;  /* 0x00007610ffe47816 */ /* 0x001fcc00000000e4 */
[----:B------:R0:W2:Y:S01]  /*5270*/  @!P0 LDG.E.U16 R228, [R52.64] ;  /* 0x0000000634e48981 */ /* 0x0000a2000c1e1500 */
[----:B------:R-:W-:Y:S02]  /*5280*/  PRMT R230, RZ, 0x7610, R230 ;  /* 0x00007610ffe67816 */ /* 0x000fe400000000e6 */
[----:B0-----:R-:W-:-:S05]  /*5290*/  IADD3 R52, P1, R38, R119, RZ ;  /* 0x0000007726347210 */ /* 0x001fca0007f3e0ff */
[----:B------:R-:W-:-:S05]  /*52a0*/  IMAD.X R53, R39, 0x1, R0, P1 ;  /* 0x0000000127357824 */ /* 0x000fca00008e0600 */
        /* <DEDUP_REMOVED lines=8> */
[----:B------:R0:W3:Y:S01]  /*5330*/  @!P0 LDG.E.U16 R234, [R52.64] ;  /* 0x0000000634ea8981 */ /* 0x0000e2000c1e1500 */
        /* <DEDUP_REMOVED lines=11> */
[----:B------:R0:W4:Y:S01]  /*53f0*/  @!P0 LDG.E.U16 R61, [R52.64] ;  /* 0x00000006343d8981 */ /* 0x000122000c1e1500 */
        /* <DEDUP_REMOVED lines=42> */
[----:B------:R-:W-:Y:S01]  /*56a0*/  IMAD.X R53, R145, 0x1, R0, P1 ;  /* 0x0000000191357824 */ /* 0x000fe200008e0600 */
[----:B-----5:R0:W-:Y:S04]  /*56b0*/  STS.U16 [R209+0x8000], R231 ;  /* 0x008000e7d1007388 */ /* 0x0201e80000000400 */
[----:B------:R1:W5:Y:S01]  /*56c0*/  @!P0 LDG.E.U16 R229, [R52.64] ;  /* 0x0000000634e58981 */ /* 0x000362000c1e1500 */
[----:B0-----:R-:W-:Y:S02]  /*56d0*/  PRMT R231, RZ, 0x7610, R231 ;  /* 0x00007610ffe77816 */ /* 0x001fe400000000e7 */
[----:B-1----:R-:W-:-:S05]  /*56e0*/  IADD3 R52, P1, R142, R119, RZ ;  /* 0x000000778e347210 */ /* 0x002fca0007f3e0ff */
[----:B------:R-:W-:Y:S01]  /*56f0*/  IMAD.X R53, R141, 0x1, R0, P1 ;  /* 0x000000018d357824 */ /* 0x000fe200008e0600 */
[----:B--2---:R0:W-:Y:S04]  /*5700*/  STS.U16 [R209+0x8200], R233 ;  /* 0x008200e9d1007388 */ /* 0x0041e80000000400 */
[----:B------:R1:W2:Y:S01]  /*5710*/  @!P0 LDG.E.U16 R231, [R52.64] ;  /* 0x0000000634e78981 */ /* 0x0002a2000c1e1500 */
[----:B0-----:R-:W-:Y:S02]  /*5720*/  PRMT R233, RZ, 0x7610, R233 ;  /* 0x00007610ffe97816 */ /* 0x001fe400000000e9 */
[----:B-1----:R-:W-:-:S05]  /*5730*/  IADD3 R52, P1, R138, R119, RZ ;  /* 0x000000778a347210 */ /* 0x002fca0007f3e0ff */
[----:B------:R-:W-:Y:S01]  /*5740*/  IMAD.X R53, R137, 0x1, R0, P1 ;  /* 0x0000000189357824 */ /* 0x000fe200008e0600 */
[----:B------:R0:W-:Y:S04]  /*5750*/  STS.U16 [R209+0x8400], R235 ;  /* 0x008400ebd1007388 */ /* 0x0001e80000000400 */
        /* <DEDUP_REMOVED lines=9> */
[----:B---3--:R0:W-:Y:S04]  /*57f0*/  STS.U16 [R209+0x8800], R239 ;  /* 0x008800efd1007388 */ /* 0x0081e80000000400 */
[----:B------:R1:W3:Y:S01]  /*5800*/  @!P0 LDG.E.U16 R237, [R52.64] ;  /* 0x0000000634ed8981 */ /* 0x0002e2000c1e1500 */
        /* <DEDUP_REMOVED lines=18> */
[----:B------:R0:W-:Y:S04]  /*5930*/  STS.U16 [R209], R247 ;  /* 0x000000f7d1007388 */ /* 0x0001e80000000400 */
        /* <DEDUP_REMOVED lines=8> */
[----:B------:R-:W-:-:S05]  /*59c0*/  IMAD.X R53, R17, 0x1, R0, P1 ;  /* 0x0000000111357824 */ /* 0x000fca00008e0600 */
[----:B------:R0:W3:Y:S01]  /*59d0*/  @!P0 LDG.E.U16 R249, [R52.64] ;  /* 0x0000000634f98981 */ /* 0x0000e2000c1e1500 */
[----:B------:R-:W-:Y:S02]  /*59e0*/  PRMT R251, RZ, 0x7610, R251 ;  /* 0x00007610fffb7816 */ /* 0x000fe400000000fb */
[----:B0-----:R-:W-:-:S05]  /*59f0*/  IADD3 R52, P1, R20, R119, RZ ;  /* 0x0000007714347210 */ /* 0x001fca0007f3e0ff */
[----:B------:R-:W-:Y:S01]  /*5a00*/  IMAD.X R53, R21, 0x1, R0, P1 ;  /* 0x0000000115357824 */ /* 0x000fe200008e0600 */
[----:B------:R0:W-:Y:S04]  /*5a10*/  STS.U16 [R209+0xc00], R240 ;  /* 0x000c00f0d1007388 */ /* 0x0001e80000000400 */
[----:B------:R1:W3:Y:S01]  /*5a20*/  @!P0 LDG.E.U16 R251, [R52.64] ;  /* 0x0000000634fb8981 */ /* 0x0002e2000c1e1500 */
[----:B0-----:R-:W-:Y:S02]  /*5a30*/  PRMT R240, RZ, 0x7610, R240 ;  /* 0x00007610fff07816 */ /* 0x001fe400000000f0 */
[----:B-1----:R-:W-:-:S05]  /*5a40*/  IADD3 R52, P1, R24, R119, RZ ;  /* 0x0000007718347210 */ /* 0x002fca0007f3e0ff */
        /* <DEDUP_REMOVED lines=15> */
[----:B------:R-:W-:-:S05]  /*5b40*/  IMAD.X R53, R37, 0x1, R0, P1 ;  /* 0x0000000125357824 */ /* 0x000fca00008e0600 */
[----:B------:R0:W3:Y:S04]  /*5b50*/  @!P0 LDG.E.U16 R246, [R52.64] ;  /* 0x0000000634f68981 */ /* 0x0000e8000c1e1500 */
[----:B------:R1:W-:Y:S01]  /*5b60*/  STS.U16 [R209+0x2800], R56 ;  /* 0x00280038d1007388 */ /* 0x0003e20000000400 */
[----:B0-----:R-:W-:-:S05]  /*5b70*/  IADD3 R52, P1, R40, R119, RZ ;  /* 0x0000007728347210 */ /* 0x001fca0007f3e0ff */
[--C-:B------:R-:W-:Y:S01]  /*5b80*/  IMAD.X R53, R41, 0x1, R0.reuse, P1 ;  /* 0x0000000129357824 */ /* 0x100fe200008e0600 */
[----:B-1----:R-:W-:Y:S01]  /*5b90*/  IADD3 R56, P1, R44, R119, RZ ;  /* 0x000000772c387210 */ /* 0x002fe20007f3e0ff */
[----:B------:R0:W-:Y:S04]  /*5ba0*/  STS.U16 [R209+0x800], R57 ;  /* 0x00080039d1007388 */ /* 0x0001e80000000400 */
[----:B------:R1:W-:Y:S04]  /*5bb0*/  STS.U16 [R209+0x1c00], R248 ;  /* 0x001c00f8d1007388 */ /* 0x0003e80000000400 */
[----:B------:R5:W-:Y:S01]  /*5bc0*/  STS.U16 [R209+0x2c00], R54 ;  /* 0x002c0036d1007388 */ /* 0x000be20000000400 */
[----:B0-----:R-:W-:Y:S01]  /*5bd0*/  IMAD.X R57, R45, 0x1, R0, P1 ;  /* 0x000000012d397824 */ /* 0x001fe200008e0600 */
[----:B-1----:R-:W-:-:S02]  /*5be0*/  PRMT R248, RZ, 0x7610, R248 ;  /* 0x00007610fff87816 */ /* 0x002fc400000000f8 */
[----:B----4-:R0:W-:Y:S01]  /*5bf0*/  STS.U16 [R209+0x2000], R252 ;  /* 0x002000fcd1007388 */ /* 0x0101e20000000400 */
[----:B-----5:R-:W-:-:S03]  /*5c00*/  IADD3 R54, P1, R48, R119, RZ ;  /* 0x0000007730367210 */ /* 0x020fc60007f3e0ff */
[----:B------:R1:W-:Y:S04]  /*5c10*/  STS.U16 [R209+0x2400], R55 ;  /* 0x00240037d1007388 */ /* 0x0003e80000000400 */
[----:B------:R4:W5:Y:S01]  /*5c20*/  @!P0 LDG.E.U16 R248, [R52.64] ;  /* 0x0000000634f88981 */ /* 0x000962000c1e1500 */
[----:B0-----:R-:W-:Y:S01]  /*5c30*/  PRMT R252, RZ, 0x7610, R252 ;  /* 0x00007610fffc7816 */ /* 0x001fe200000000fc */
[----:B-1----:R-:W-:Y:S02]  /*5c40*/  IMAD.X R55, R49, 0x1, R0, P1 ;  /* 0x0000000131377824 */ /* 0x002fe400008e0600 */
[----:B------:R0:W-:Y:S01]  /*5c50*/  STS.U16 [R209+0x3000], R250 ;  /* 0x003000fad1007388 */ /* 0x0001e20000000400 */
[----:B----4-:R-:W-:-:S03]  /*5c60*/  IADD3 R52, P1, R112, R119, RZ ;  /* 0x0000007770347210 */ /* 0x010fc60007f3e0ff */
[----:B------:R1:W4:Y:S02]  /*5c70*/  @!P0 LDG.E.U16 R252, [R56.64] ;  /* 0x0000000638fc8981 */ /* 0x000324000c1e1500 */
[----:B------:R-:W-:Y:S01]  /*5c80*/  IMAD.X R53, R113, 0x1, R0, P1 ;  /* 0x0000000171357824 */ /* 0x000fe200008e0600 */
[----:B0-----:R-:W-:Y:S02]  /*5c90*/  PRMT R250, RZ, 0x7610, R250 ;  /* 0x00007610fffa7816 */ /* 0x001fe400000000fa */
[----:B-1----:R-:W-:-:S04]  /*5ca0*/  PRMT R57, RZ, 0x7610, R57 ;  /* 0x00007610ff397816 */ /* 0x002fc80000000039 */
[----:B------:R-:W4:Y:S04]  /*5cb0*/  @!P0 LDG.E.U16 R250, [R52.64] ;  /* 0x0000000634fa8981 */ /* 0x000f28000c1e1500 */
[----:B------:R-:W4:Y:S04]  /*5cc0*/  @!P0 LDG.E.U16 R57, [R54.64] ;  /* 0x0000000636398981 */ /* 0x000f28000c1e1500 */
[----:B------:R-:W-:Y:S04]  /*5cd0*/  STS.U16 [R209+0x3400], R58 ;  /* 0x0034003ad1007388 */ /* 0x000fe80000000400 */
        /* <DEDUP_REMOVED lines=31> */
[----:B--2---:R-:W-:Y:S04]  /*5ed0*/  STS.U16 [R208+0x3200], R231 ;  /* 0x003200e7d0007388 */ /* 0x004fe80000000400 */
[----:B------:R-:W-:Y:S04]  /*5ee0*/  STS.U16 [R208+0x3600], R233 ;  /* 0x003600e9d0007388 */ /* 0x000fe80000000400 */
[----:B------:R-:W-:Y:S04]  /*5ef0*/  STS.U16 [R208+0x3a00], R235 ;  /* 0x003a00ebd0007388 */ /* 0x000fe80000000400 */
[----:B---3--:R-:W-:Y:S04]  /*5f00*/  STS.U16 [R208+0x3e00], R237 ;  /* 0x003e00edd0007388 */ /* 0x008fe80000000400 */
        /* <DEDUP_REMOVED lines=11> */
[----:B-----5:R-:W-:Y:S04]  /*5fc0*/  STS.U16 [R208+0x6e00], R248 ;  /* 0x006e00f8d0007388 */ /* 0x020fe80000000400 */
[----:B----4-:R-:W-:Y:S04]  /*5fd0*/  STS.U16 [R208+0x7200], R252 ;  /* 0x007200fcd0007388 */ /* 0x010fe80000000400 */
[----:B------:R-:W-:Y:S04]  /*5fe0*/  STS.U16 [R208+0x7a00], R250 ;  /* 0x007a00fad0007388 */ /* 0x000fe80000000400 */
[----:B------:R-:W-:Y:S04]  /*5ff0*/  STS.U16 [R208+0x7600], R57 ;  /* 0x00760039d0007388 */ /* 0x000fe80000000400 */
[----:B------:R-:W-:Y:S06]  /*6000*/  BAR.SYNC.DEFER_BLOCKING 0x0 ;  /* 0x0000000000007b1d */ /* 0x000fec0000010000 */
[----:B------:R-:W-:Y:S04]  /*6010*/  LDSM.16.MT88.4 R104, [R207+0x8000] ;  /* 0x00800000cf68783b */ /* 0x000fe80000004200 */
[----:B------:R-:W0:Y:S04]  /*6020*/  LDSM.16.M88.4 R72, [R205] ;  /* 0x00000000cd48783b */ /* 0x000e280000000200 */
[----:B------:R-:W1:Y:S04]  /*6030*/  LDSM.16.M88.4 R52, [R205+0x2000] ;  /* 0x00200000cd34783b */ /* 0x000e680000000200 */
[----:B------:R-:W2:Y:S04]  /*6040*/  LDSM.16.M88.4 R56, [R205+0x4000] ;  /* 0x00400000cd38783b */ /* 0x000ea80000000200 */
[----:B------:R-:W3:Y:S04]  /*6050*/  LDSM.16.M88.4 R60, [R205+0x6000] ;  /* 0x00600000cd3c783b */ /* 0x000ee80000000200 */
[----:B------:R-:W4:Y:S01]  /*6060*/  LDSM.16.MT88.4 R84, [R206+0x8000] ;  /* 0x00800000ce54783b */ /* 0x000f220000004200 */
[C---:B0-----:R-:W-:Y:S08]  /*6070*/  HMMA.16816.F32 R88, R104.reuse, R72, R88 ;  /* 0x000000486858723c */ /* 0x041ff00000001858 */
[C---:B-1----:R-:W-:Y:S08]  /*6080*/  HMMA.16816.F32 R92, R104.reuse, R52, R92 ;  /* 0x00000034685c723c */ /* 0x042ff0000000185c */
[C---:B--2---:R-:W-:Y:S08]  /*6090*/  HMMA.16816.F32 R96, R104.reuse, R56, R96 ;  /* 0x000000386860723c */ /* 0x044ff00000001860 */
[----:B---3--:R-:W-:Y:S01]  /*60a0*/  HMMA.16816.F32 R100, R104, R60, R100 ;  /* 0x0000003c6864723c */ /* 0x008fe20000001864 */
[----:B------:R-:W0:Y:S07]  /*60b0*/  LDSM.16.MT88.4 R104, [R207+0x8400] ;  /* 0x00840000cf68783b */ /* 0x000e2e0000004200 */
[C---:B----4-:R-:W-:Y:S08]  /*60c0*/  HMMA.16816.F32 R76, R84.reuse, R72, R76 ;  /* 0x00000048544c723c */ /* 0x050ff0000000184c */
[C---:B------:R-:W-:Y:S08]  /*60d0*/  HMMA.16816.F32 R64, R84.reuse, R52, R64 ;  /* 0x000000345440723c */ /* 0x040ff00000001840 */
[C---:B------:R-:W-:Y:S08]  /*60e0*/  HMMA.16816.F32 R68, R84.reuse, R56, R68 ;  /* 0x000000385444723c */ /* 0x040ff00000001844 */
[----:B------:R-:W-:Y:S01]  /*60f0*/  HMMA.16816.F32 R80, R84, R60, R80 ;  /* 0x0000003c5450723c */ /* 0x000fe20000001850 */
[----:B------:R-:W1:Y:S07]  /*6100*/  LDSM.16.MT88.4 R84, [R206+0x8400] ;  /* 0x00840000ce54783b */ /* 0x000e6e0000004200 */
[C---:B0-----:R-:W-:Y:S08]  /*6110*/  HMMA.16816.F32 R88, R104.reuse, R74, R88 ;  /* 0x0000004a6858723c */ /* 0x041ff00000001858 */
[C---:B------:R-:W-:Y:S08]  /*6120*/  HMMA.16816.F32 R92, R104.reuse, R54, R92 ;  /* 0x00000036685c723c */ /* 0x040ff0000000185c */
[C---:B------:R-:W-:Y:S08]  /*6130*/  HMMA.16816.F32 R96, R104.reuse, R58, R96 ;  /* 0x0000003a6860723c */ /* 0x040ff00000001860 */
[----:B------:R-:W-:Y:S01]  /*6140*/  HMMA.16816.F32 R100, R104, R62, R100 ;  /* 0x0000003e6864723c */ /* 0x000fe20000001864 */
[----:B------:R-:W-:Y:S07]  /*6150*/  LDSM.16.MT88.4 R104, [R207+0x8800] ;  /* 0x00880000cf68783b */ /* 0x000fee0000004200 */
[C---:B-1----:R-:W-:Y:S01]  /*6160*/  HMMA.16816.F32 R76, R84.reuse, R74, R76 ;  /* 0x0000004a544c723c */ /* 0x042fe2000000184c */
[----:B------:R-:W0:Y:S07]  /*6170*/  LDSM.16.M88.4 R72, [R204] ;  /* 0x00000000cc48783b */ /* 0x000e2e0000000200 */
[C---:B------:R-:W-:Y:S01]  /*6180*/  HMMA.16816.F32 R108, R84.reuse, R54, R64 ;  /* 0x00000036546c723c */ /* 0x040fe20000001840 */
[----:B------:R-:W1:Y:S04]  /*6190*/  LDSM.16.M88.4 R64, [R204+0x2000] ;  /* 0x00200000cc40783b */ /* 0x000e680000000200 */
[----:B------:R-:W2:Y:S03]  /*61a0*/  LDSM.16.M88.4 R52, [R204+0x4000] ;  /* 0x00400000cc34783b */ /* 0x000ea60000000200 */
[C---:B------:R-:W-:Y:S01]  /*61b0*/  HMMA.16816.F32 R68, R84.reuse, R58, R68 ;  /* 0x0000003a5444723c */ /* 0x040fe20000001844 */
[----:B------:R-:W3:Y:S07]  /*61c0*/  LDSM.16.M88.4 R56, [R204+0x6000] ;  /* 0x00600000cc38783b */ /* 0x000eee0000000200 */
[----:B------:R-:W-:Y:S01]  /*61d0*/  HMMA.16816.F32 R80, R84, R62, R80 ;  /* 0x0000003e5450723c */ /* 0x000fe20000001850 */
[----:B------:R-:W4:Y:S06]  /*61e0*/  LDSM.16.MT88.4 R60, [R206+0x8800] ;  /* 0x00880000ce3c783b */ /* 0x000f2c0000004200 */
[----:B------:R-:W-:-:S02]  /*61f0*/  IMAD.MOV.U32 R84, RZ, RZ, R122 ;  /* 0x000000ffff547224 */ /* 0x000fc400078e007a */
[----:B------:R-:W-:-:S04]  /*6200*/  IMAD.MOV.U32 R85, RZ, RZ, R121 ;  /* 0x000000ffff557224 */ /* 0x000fc800078e0079 */
[----:B------:R-:W-:Y:S01]  /*6210*/  IMAD.WIDE R84, R194, 0x2, R84 ;  /* 0x00000002c2547825 */ /* 0x000fe200078e0254 */
[C---:B0-----:R-:W-:Y:S03]  /*6220*/  HMMA.16816.F32 R88, R104.reuse, R72, R88 ;  /* 0x000000486858723c */ /* 0x041fe60000001858 */
[----:B------:R-:W-:Y:S02]  /*6230*/  IMAD.MOV.U32 R122, RZ, RZ, R84 ;  /* 0x000000ffff7a7224 */ /* 0x000fe400078e0054 */
[----:B------:R-:W-:Y:S02]  /*6240*/  IMAD.MOV.U32 R121, RZ, RZ, R85 ;  /* 0x000000ffff797224 */ /* 0x000fe400078e0055 */
[----:B------:R-:W-:Y:S02]  /*6250*/  IMAD.MOV.U32 R84, RZ, RZ, R124 ;  /* 0x000000ffff547224 */ /* 0x000fe400078e007c */
[----:B------:R-:W-:Y:S01]  /*6260*/  IMAD.MOV.U32 R85, RZ, RZ, R123 ;  /* 0x000000ffff557224 */ /* 0x000fe200078e007b */
[----:B-1----:R-:W-:Y:S01]  /*6270*/  HMMA.16816.F32 R92, R104, R64, R92 ;  /* 0x00000040685c723c */ /* 0x002fe2000000185c */
[----:B------:R-:W-:-:S02]  /*6280*/  IMAD.MOV.U32 R86, RZ, RZ, R126 ;  /* 0x000000ffff567224 */ /* 0x000fc400078e007e */
[----:B------:R-:W-:-:S05]  /*6290*/  IMAD.MOV.U32 R87, RZ, RZ, R125 ;  /* 0x000000ffff577224 */ /* 0x000fca00078e007d */
[----:B--2---:R-:W-:Y:S01]  /*62a0*/  HMMA.16816.F32 R96, R104, R52, R96 ;  /* 0x000000346860723c */ /* 0x004fe20000001860 */
[----:B------:R-:W-:-:S07]  /*62b0*/  IMAD.WIDE R124, R194, 0x2, R84 ;  /* 0x00000002c27c7825 */ /* 0x000fce00078e0254 */
[----:B---3--:R-:W-:Y:S01]  /*62c0*/  HMMA.16816.F32 R100, R104, R56, R100 ;  /* 0x000000386864723c */ /* 0x008fe20000001864 */
[----:B------:R-:W-:-:S06]  /*62d0*/  IMAD.MOV.U32 R85, RZ, RZ, R127 ;  /* 0x000000ffff557224 */ /* 0x000fcc00078e007f */
[----:B------:R-:W-:Y:S02]  /*62e0*/  IMAD.MOV.U32 R104, RZ, RZ, R130 ;  /* 0x000000ffff687224 */ /* 0x000fe400078e0082 */
[----:B------:R-:W-:Y:S02]  /*62f0*/  IMAD.MOV.U32 R105, RZ, RZ, R129 ;  /* 0x000000ffff697224 */ /* 0x000fe400078e0081 */
[----:B------:R-:W-:Y:S02]  /*6300*/  IMAD.MOV.U32 R130, RZ, RZ, R132 ;  /* 0x000000ffff827224 */ /* 0x000fe400078e0084 */
[----:B------:R-:W-:-:S04]  /*6310*/  IMAD.WIDE R104, R194, 0x2, R104 ;  /* 0x00000002c2687825 */ /* 0x000fc800078e0268 */
[C---:B------:R-:W-:Y:S01]  /*6320*/  IMAD.WIDE R126, R194.reuse, 0x2, R86 ;  /* 0x00000002c27e7825 */ /* 0x040fe200078e0256 */
[----:B----4-:R-:W-:Y:S03]  /*6330*/  HMMA.16816.F32 R76, R60, R72, R76 ;  /* 0x000000483c4c723c */ /* 0x010fe6000000184c */
[----:B------:R-:W-:-:S04]  /*6340*/  IMAD.WIDE R86, R194, 0x2, R130 ;  /* 0x00000002c2567825 */ /* 0x000fc800078e0282 */
[----:B------:R-:W-:Y:S02]  /*6350*/  IMAD.MOV.U32 R130, RZ, RZ, R104 ;  /* 0x000000ffff827224 */ /* 0x000fe400078e0068 */
[----:B------:R-:W-:Y:S02]  /*6360*/  IMAD.MOV.U32 R129, RZ, RZ, R105 ;  /* 0x000000ffff817224 */ /* 0x000fe400078e0069 */
[----:B------:R-:W-:Y:S02]  /*6370*/  IMAD.MOV.U32 R104, RZ, RZ, R138 ;  /* 0x000000ffff687224 */ /* 0x000fe400078e008a */
[----:B------:R-:W-:Y:S02]  /*6380*/  IMAD.MOV.U32 R105, RZ, RZ, R137 ;  /* 0x000000ffff697224 */ /* 0x000fe400078e0089 */
[----:B------:R-:W-:Y:S02]  /*6390*/  IMAD.MOV.U32 R72, RZ, RZ, R136 ;  /* 0x000000ffff487224 */ /* 0x000fe400078e0088 */
[----:B------:R-:W-:-:S02]  /*63a0*/  IMAD.MOV.U32 R73, RZ, RZ, R135 ;  /* 0x000000ffff497224 */ /* 0x000fc400078e0087 */
[----:B------:R-:W-:Y:S02]  /*63b0*/  IMAD.MOV.U32 R138, RZ, RZ, R140 ;  /* 0x000000ffff8a7224 */ /* 0x000fe400078e008c */
[----:B------:R-:W-:-:S04]  /*63c0*/  IMAD.WIDE R104, R194, 0x2, R104 ;  /* 0x00000002c2687825 */ /* 0x000fc800078e0268 */
[----:B------:R-:W-:-:S04]  /*63d0*/  IMAD.WIDE R136, R194, 0x2, R72 ;  /* 0x00000002c2887825 */ /* 0x000fc800078e0248 */
[----:B------:R-:W-:-:S04]  /*63e0*/  IMAD.WIDE R72, R194, 0x2, R138 ;  /* 0x00000002c2487825 */ /* 0x000fc800078e028a */
[----:B------:R-:W-:Y:S02]  /*63f0*/  IMAD.MOV.U32 R138, RZ, RZ, R104 ;  /* 0x000000ffff8a7224 */ /* 0x000fe400078e0068 */
[----:B------:R-:W-:Y:S02]  /*6400*/  IMAD.MOV.U32 R104, RZ, RZ, R142 ;  /* 0x000000ffff687224 */ /* 0x000fe400078e008e */
[----:B------:R-:W-:Y:S02]  /*6410*/  IMAD.MOV.U32 R142, RZ, RZ, R144 ;  /* 0x000000ffff8e7224 */ /* 0x000fe400078e0090 */
[----:B------:R-:W-:Y:S02]  /*6420*/  IMAD.MOV.U32 R144, RZ, RZ, R146 ;  /* 0x000000ffff907224 */ /* 0x000fe400078e0092 */
[----:B------:R-:W-:Y:S01]  /*6430*/  IMAD.MOV.U32 R84, RZ, RZ, R128 ;  /* 0x000000ffff547224 */ /* 0x000fe200078e0080 */
[----:B------:R-:W-:Y:S01]  /*6440*/  HMMA.16816.F32 R108, R60, R64, R108 ;  /* 0x000000403c6c723c */ /* 0x000fe2000000186c */
[----:B------:R-:W-:-:S02]  /*6450*/  IMAD.MOV.U32 R132, RZ, RZ, R134 ;  /* 0x000000ffff847224 */ /* 0x000fc400078e0086 */
[----:B------:R-:W-:-:S04]  /*6460*/  IMAD.WIDE R84, R194, 0x2, R84 ;  /* 0x00000002c2547825 */ /* 0x000fc800078e0254 */
[----:B------:R-:W-:Y:S01]  /*6470*/  IMAD.WIDE R64, R194, 0x2, R144 ;  /* 0x00000002c2407825 */ /* 0x000fe200078e0290 */
[----:B------:R-:W-:Y:S03]  /*6480*/  HMMA.16816.F32 R68, R60, R52, R68 ;  /* 0x000000343c44723c */ /* 0x000fe60000001844 */
[----:B------:R-:W-:Y:S02]  /*6490*/  IMAD.MOV.U32 R123, RZ, RZ, R125 ;  /* 0x000000ffff7b7224 */ /* 0x000fe400078e007d */
[----:B------:R-:W-:Y:S02]  /*64a0*/  IMAD.MOV.U32 R125, RZ, RZ, R127 ;  /* 0x000000ffff7d7224 */ /* 0x000fe400078e007f */
[----:B------:R-:W-:Y:S02]  /*64b0*/  IMAD.MOV.U32 R146, RZ, RZ, R64 ;  /* 0x000000ffff927224 */ /* 0x000fe400078e0040 */
[----:B------:R-:W-:-:S02]  /*64c0*/  IMAD.MOV.U32 R128, RZ, RZ, R84 ;  /* 0x000000ffff807224 */ /* 0x000fc400078e0054 */
[----:B------:R-:W-:Y:S02]  /*64d0*/  IMAD.MOV.U32 R127, RZ, RZ, R85 ;  /* 0x000000ffff7f7224 */ /* 0x000fe400078e0055 */
[----:B------:R-:W-:Y:S02]  /*64e0*/  IMAD.MOV.U32 R64, RZ, RZ, R148 ;  /* 0x000000ffff407224 */ /* 0x000fe400078e0094 */
[----:B------:R-:W-:-:S04]  /*64f0*/  IMAD.WIDE R84, R194, 0x2, R132 ;  /* 0x00000002c2547825 */ /* 0x000fc800078e0284 */
[----:B------:R-:W-:Y:S02]  /*6500*/  IMAD.MOV.U32 R148, RZ, RZ, R150 ;  /* 0x000000ffff947224 */ /* 0x000fe400078e0096 */
[----:B------:R-:W-:Y:S02]  /*6510*/  IMAD.MOV.U32 R52, RZ, RZ, R152 ;  /* 0x000000ffff347224 */ /* 0x000fe400078e0098 */
[----:B------:R-:W-:Y:S01]  /*6520*/  IMAD.MOV.U32 R53, RZ, RZ, R151 ;  /* 0x000000ffff357224 */ /* 0x000fe200078e0097 */
[----:B------:R-:W-:Y:S01]  /*6530*/  HMMA.16816.F32 R80, R60, R56, R80 ;  /* 0x000000383c50723c */ /* 0x000fe20000001850 */
[----:B------:R-:W-:Y:S01]  /*6540*/  IMAD.WIDE R150, R194, 0x2, R148 ;  /* 0x00000002c2967825 */ /* 0x000fe200078e0294 */
[----:B------:R-:W-:Y:S03]  /*6550*/  LDSM.16.MT88.4 R60, [R206+0x8c00] ;  /* 0x008c0000ce3c783b */ /* 0x000fe60000004200 */
[----:B------:R-:W-:-:S02]  /*6560*/  IMAD.MOV.U32 R132, RZ, RZ, R86 ;  /* 0x000000ffff847224 */ /* 0x000fc400078e0056 */
[----:B------:R-:W-:Y:S02]  /*6570*/  IMAD.MOV.U32 R131, RZ, RZ, R87 ;  /* 0x000000ffff837224 */ /* 0x000fe400078e0057 */
[----:B------:R-:W-:Y:S02]  /*6580*/  IMAD.MOV.U32 R134, RZ, RZ, R84 ;  /* 0x000000ffff867224 */ /* 0x000fe400078e0054 */
[----:B------:R-:W-:Y:S02]  /*6590*/  IMAD.MOV.U32 R133, RZ, RZ, R85 ;  /* 0x000000ffff857224 */ /* 0x000fe400078e0055 */
[----:B------:R-:W-:Y:S01]  /*65a0*/  IMAD.WIDE R52, R194, 0x2, R52 ;  /* 0x00000002c2347825 */ /* 0x000fe200078e0234 */
[----:B------:R-:W0:Y:S03]  /*65b0*/  LDSM.16.MT88.4 R84, [R207+0x8c00] ;  /* 0x008c0000cf54783b */ /* 0x000e260000004200 */
[----:B------:R-:W-:-:S02]  /*65c0*/  IMAD.MOV.U32 R149, RZ, RZ, R151 ;  /* 0x000000ffff957224 */ /* 0x000fc400078e0097 */
[----:B------:R-:W-:Y:S02]  /*65d0*/  IMAD.MOV.U32 R152, RZ, RZ, R52 ;  /* 0x000000ffff987224 */ /* 0x000fe400078e0034 */
[----:B------:R-:W-:Y:S02]  /*65e0*/  IMAD.MOV.U32 R151, RZ, RZ, R53 ;  /* 0x000000ffff977224 */ /* 0x000fe400078e0035 */
        /* <DEDUP_REMOVED lines=19> */
[----:B------:R-:W-:Y:S02]  /*6720*/  IMAD.MOV.U32 R156, RZ, RZ, R56 ;  /* 0x000000ffff9c7224 */ /* 0x000fe400078e0038 */
[----:B------:R-:W-:Y:S02]  /*6730*/  IMAD.MOV.U32 R57, RZ, RZ, R161 ;  /* 0x000000ffff397224 */ /* 0x000fe400078e00a1 */
[----:B------:R-:W-:Y:S02]  /*6740*/  IMAD.MOV.U32 R56, RZ, RZ, R162 ;  /* 0x000000ffff387224 */ /* 0x000fe400078e00a2 */
[----:B------:R-:W-:-:S04]  /*6750*/  IMAD.WIDE R160, R194, 0x2, R52 ;  /* 0x00000002c2a07825 */ /* 0x000fc800078e0234 */
[----:B------:R-:W-:Y:S02]  /*6760*/  IMAD.MOV.U32 R64, RZ, RZ, R166 ;  /* 0x000000ffff407224 */ /* 0x000fe400078e00a6 */
[----:B------:R-:W-:Y:S02]  /*6770*/  IMAD.MOV.U32 R65, RZ, RZ, R165 ;  /* 0x000000ffff417224 */ /* 0x000fe400078e00a5 */
[----:B------:R-:W-:Y:S02]  /*6780*/  IMAD.MOV.U32 R52, RZ, RZ, R164 ;  /* 0x000000ffff347224 */ /* 0x000fe400078e00a4 */
[----:B------:R-:W-:Y:S02]  /*6790*/  IMAD.MOV.U32 R53, RZ, RZ, R163 ;  /* 0x000000ffff357224 */ /* 0x000fe400078e00a3 */
[----:B------:R-:W-:Y:S02]  /*67a0*/  IMAD.MOV.U32 R166, RZ, RZ, R168 ;  /* 0x000000ffffa67224 */ /* 0x000fe400078e00a8 */
[----:B------:R-:W-:-:S04]  /*67b0*/  IMAD.WIDE R162, R194, 0x2, R56 ;  /* 0x00000002c2a27825 */ /* 0x000fc800078e0238 */
[----:B------:R-:W-:-:S04]  /*67c0*/  IMAD.WIDE R64, R194, 0x2, R64 ;  /* 0x00000002c2407825 */ /* 0x000fc800078e0240 */
[----:B------:R-:W-:-:S04]  /*67d0*/  IMAD.WIDE R52, R194, 0x2, R52 ;  /* 0x00000002c2347825 */ /* 0x000fc800078e0234 */
[----:B------:R-:W-:Y:S02]  /*67e0*/  IMAD.MOV.U32 R168, RZ, RZ, R170 ;  /* 0x000000ffffa87224 */ /* 0x000fe400078e00aa */
[----:B------:R-:W-:Y:S02]  /*67f0*/  IMAD.MOV.U32 R159, RZ, RZ, R161 ;  /* 0x000000ffff9f7224 */ /* 0x000fe400078e00a1 */
[----:B------:R-:W-:-:S04]  /*6800*/  IMAD.WIDE R56, R194, 0x2, R166 ;  /* 0x00000002c2387825 */ /* 0x000fc800078e02a6 */
        /* <DEDUP_REMOVED lines=14> */
[----:B------:R-:W-:-:S02]  /*68f0*/  IMAD.MOV.U32 R72, RZ, RZ, R178 ;  /* 0x000000ffff487224 */ /* 0x000fc400078e00b2 */
[----:B------:R-:W-:-:S04]  /*6900*/  IMAD.WIDE R52, R194, 0x2, R174 ;  /* 0x00000002c2347825 */ /* 0x000fc800078e02ae */
[----:B------:R-:W-:Y:S02]  /*6910*/  IMAD.MOV.U32 R178, RZ, RZ, R180 ;  /* 0x000000ffffb27224 */ /* 0x000fe400078e00b4 */
[----:B------:R-:W-:Y:S02]  /*6920*/  IMAD.MOV.U32 R180, RZ, RZ, R182 ;  /* 0x000000ffffb47224 */ /* 0x000fe400078e00b6 */
[----:B------:R-:W-:Y:S02]  /*6930*/  IMAD.MOV.U32 R176, RZ, RZ, R52 ;  /* 0x000000ffffb07224 */ /* 0x000fe400078e0034 */
[----:B------:R-:W-:Y:S02]  /*6940*/  IMAD.MOV.U32 R175, RZ, RZ, R53 ;  /* 0x000000ffffaf7224 */ /* 0x000fe400078e0035 */
[----:B------:R-:W-:Y:S01]  /*6950*/  IMAD.WIDE R52, R194, 0x2, R180 ;  /* 0x00000002c2347825 */ /* 0x000fe200078e02b4 */
[----:B0-----:R-:W-:Y:S01]  /*6960*/  HMMA.16816.F32 R96, R84, R54, R96 ;  /* 0x000000365460723c */ /* 0x001fe20000001860 */
[----:B------:R-:W-:-:S02]  /*6970*/  IADD3 R211, R211, -0x1, RZ ;  /* 0xffffffffd3d37810 */ /* 0x000fc40007ffe0ff */
[----:B------:R-:W-:Y:S02]  /*6980*/  IMAD.MOV.U32 R182, RZ, RZ, R52 ;  /* 0x000000ffffb67224 */ /* 0x000fe400078e0034 */
[----:B------:R-:W-:-:S03]  /*6990*/  IMAD.MOV.U32 R181, RZ, RZ, R53 ;  /* 0x000000ffffb57224 */ /* 0x000fc600078e0035 */
[----:B------:R-:W-:Y:S01]  /*69a0*/  HMMA.16816.F32 R68, R60, R54, R68 ;  /* 0x000000363c44723c */ /* 0x000fe20000001844 */
[----:B------:R-:W-:Y:S02]  /*69b0*/  IMAD.MOV.U32 R52, RZ, RZ, R188 ;  /* 0x000000ffff347224 */ /* 0x000fe400078e00bc */
[----:B------:R-:W-:-:S04]  /*69c0*/  IMAD.MOV.U32 R53, RZ, RZ, R187 ;  /* 0x000000ffff357224 */ /* 0x000fc800078e00bb */
[----:B------:R-:W-:Y:S02]  /*69d0*/  IMAD.MOV.U32 R54, RZ, RZ, R184 ;  /* 0x000000ffff367224 */ /* 0x000fe400078e00b8 */
[----:B------:R-:W-:Y:S02]  /*69e0*/  IMAD.MOV.U32 R184, RZ, RZ, R186 ;  /* 0x000000ffffb87224 */ /* 0x000fe400078e00ba */
[----:B------:R-:W-:Y:S01]  /*69f0*/  IMAD.MOV.U32 R55, RZ, RZ, R183 ;  /* 0x000000ffff377224 */ /* 0x000fe200078e00b7 */
[----:B------:R-:W-:Y:S01]  /*6a00*/  ISETP.NE.U32.AND P0, PT, R211, RZ, PT ;  /* 0x000000ffd300720c */ /* 0x000fe20003f05070 */
[----:B------:R-:W-:-:S04]  /*6a10*/  IMAD.WIDE R186, R194, 0x2, R184 ;  /* 0x00000002c2ba7825 */ /* 0x000fc800078e02b8 */
[----:B------:R-:W-:-:S04]  /*6a20*/  IMAD.WIDE R52, R194, 0x2, R52 ;  /* 0x00000002c2347825 */ /* 0x000fc800078e0234 */
        /* <DEDUP_REMOVED lines=20> */
[----:B------:R-:W-:Y:S01]  /*6b70*/  IMAD.MOV.U32 R55, RZ, RZ, R191 ;  /* 0x000000ffff377224 */ /* 0x000fe200078e00bf */
[----:B------:R-:W-:Y:S01]  /*6b80*/  HMMA.16816.F32 R92, R84, R66, R92 ;  /* 0x00000042545c723c */ /* 0x000fe2000000185c */
[----:B------:R-:W-:Y:S02]  /*6b90*/  IMAD.MOV.U32 R174, RZ, RZ, R56 ;  /* 0x000000ffffae7224 */ /* 0x000fe400078e0038 */
[----:B------:R-:W-:Y:S02]  /*6ba0*/  IMAD.MOV.U32 R173, RZ, RZ, R57 ;  /* 0x000000ffffad7224 */ /* 0x000fe400078e0039 */
[----:B------:R-:W-:Y:S01]  /*6bb0*/  IMAD.WIDE R190, R194, 0x2, R52 ;  /* 0x00000002c2be7825 */ /* 0x000fe200078e0234 */
[----:B------:R-:W-:-:S02]  /*6bc0*/  UIADD3 UR4, UR4, -0x40, URZ ;  /* 0xffffffc004047890 */ /* 0x000fc4000fffe03f */
[----:B------:R-:W-:Y:S01]  /*6bd0*/  HMMA.16816.F32 R88, R84, R74, R88 ;  /* 0x0000004a5458723c */ /* 0x000fe20000001858 */
[----:B------:R-:W-:-:S04]  /*6be0*/  IMAD.WIDE R104, R194, 0x2, R104 ;  /* 0x00000002c2687825 */ /* 0x000fc800078e0268 */
[----:B------:R-:W-:Y:S02]  /*6bf0*/  IMAD.MOV.U32 R172, RZ, RZ, R64 ;  /* 0x000000ffffac7224 */ /* 0x000fe400078e0040 */
[----:B------:R-:W-:Y:S01]  /*6c00*/  IMAD.MOV.U32 R171, RZ, RZ, R65 ;  /* 0x000000ffffab7224 */ /* 0x000fe200078e0041 */
[----:B------:R-:W-:Y:S01]  /*6c10*/  HMMA.16816.F32 R100, R84, R58, R100 ;  /* 0x0000003a5464723c */ /* 0x000fe20000001864 */
[----:B------:R-:W-:-:S04]  /*6c20*/  IMAD.WIDE R72, R194, 0x2, R72 ;  /* 0x00000002c2487825 */ /* 0x000fc800078e0248 */
[----:B------:R-:W-:-:S03]  /*6c30*/  IMAD.WIDE R56, R194, 0x2, R178 ;  /* 0x00000002c2387825 */ /* 0x000fc600078e02b2 */
[----:B------:R-:W-:Y:S01]  /*6c40*/  HMMA.16816.F32 R76, R60, R74, R76 ;  /* 0x0000004a3c4c723c */ /* 0x000fe2000000184c */
[----:B------:R-:W-:-:S04]  /*6c50*/  IMAD.WIDE R52, R194, 0x2, R54 ;  /* 0x00000002c2347825 */ /* 0x000fc800078e0236 */
[----:B------:R-:W-:-:S03]  /*6c60*/  IMAD.MOV.U32 R189, RZ, RZ, R191 ;  /* 0x000000ffffbd7224 */ /* 0x000fc600078e00bf */
[----:B------:R-:W-:Y:S01]  /*6c70*/  HMMA.16816.F32 R64, R60, R66, R108 ;  /* 0x000000423c40723c */ /* 0x000fe2000000186c */
[----:B------:R-:W-:-:S04]  /*6c80*/  IMAD.WIDE R116, R194, 0x2, R116 ;  /* 0x00000002c2747825 */ /* 0x000fc800078e0274 */
[----:B------:R-:W-:-:S03]  /*6c90*/  IMAD.WIDE R114, R194, 0x2, R114 ;  /* 0x00000002c2727825 */ /* 0x000fc600078e0272 */
[----:B------:R-:W-:Y:S01]  /*6ca0*/  HMMA.16816.F32 R80, R60, R58, R80 ;  /* 0x0000003a3c50723c */ /* 0x000fe20000001850 */
[----:B------:R-:W-:-:S04]  /*6cb0*/  IMAD.WIDE R112, R194, 0x2, R112 ;  /* 0x00000002c2707825 */ /* 0x000fc800078e0270 */
        /* <DEDUP_REMOVED lines=33> */
[----:B------:R-:W-:Y:S01]  /*6ed0*/  IMAD.MOV.U32 R191, RZ, RZ, R53 ;  /* 0x000000ffffbf7224 */ /* 0x000fe200078e0035 */
[----:B------:R-:W-:Y:S01]  /*6ee0*/  @!P0 CALL.REL.NOINC `(.L_x_2) ;  /* 0x0000001000008944 */ /* 0x000fe20003c00000 */
[----:B------:R-:W-:Y:S05]  /*6ef0*/  BRA `(.L_x_3) ;  /* 0xffffda6000007947 */ /* 0x000fea000383ffff */
.L_x_2:
[----:B------:R-:W-:Y:S02]  /*6f00*/  F2FP.PACK_AB R2, R67, R79 ;  /* 0x0000004f4302723e */ /* 0x000fe400000000ff */
[----:B------:R-:W-:Y:S02]  /*6f10*/  F2FP.PACK_AB R4, R95, R91 ;  /* 0x0000005b5f04723e */ /* 0x000fe400000000ff */
[----:B------:R-:W-:Y:S02]  /*6f20*/  F2FP.PACK_AB R6, R65, R77 ;  /* 0x0000004d4106723e */ /* 0x000fe400000000ff */
[----:B------:R-:W-:Y:S02]  /*6f30*/  F2FP.PACK_AB R8, R93, R89 ;  /* 0x000000595d08723e */ /* 0x000fe400000000ff */
[----:B------:R-:W-:-:S02]  /*6f40*/  F2FP.PACK_AB R3, R83, R71 ;  /* 0x000000475303723e */ /* 0x000fc400000000ff */
[----:B------:R-:W-:Y:S02]  /*6f50*/  F2FP.PACK_AB R67, R82, R70 ;  /* 0x000000465243723e */ /* 0x000fe400000000ff */
        /* <DEDUP_REMOVED lines=10> */
.L_x_1:
[----:B------:R-:W-:Y:S01]  /*7000*/  SHF.R.S32.HI R0, RZ, 0x4, R195 ;  /* 0x00000004ff007819 */ /* 0x000fe200000114c3 */
[----:B------:R-:W-:Y:S01]  /*7010*/  BAR.SYNC.DEFER_BLOCKING 0x0 ;  /* 0x0000000000007b1d */ /* 0x000fe20000010000 */
[----:B------:R-:W-:-:S02]  /*7020*/  LOP3.LUT R11, R196, 0x60, RZ, 0xc0, !PT ;  /* 0x00000060c40b7812 */ /* 0x000fc400078ec0ff */
[----:B------:R-:W-:Y:S02]  /*7030*/  SGXT R0, R0, 0x1 ;  /* 0x000000010000781a */ /* 0x000fe40000000200 */
[----:B------:R-:W-:Y:S01]  /*7040*/  LOP3.LUT R195, R195, 0xc, RZ, 0xc0, !PT ;  /* 0x0000000cc3c37812 */ /* 0x000fe200078ec0ff */
[----:B------:R-:W-:Y:S01]  /*7050*/  IMAD R11, R220, 0x10, R11 ;  /* 0x00000010dc0b7824 */ /* 0x000fe200078e020b */
[----:B------:R-:W-:Y:S02]  /*7060*/  LOP3.LUT R0, R0, 0x1020, RZ, 0xc0, !PT ;  /* 0x0000102000007812 */ /* 0x000fe400078ec0ff */
[----:B------:R-:W-:Y:S01]  /*7070*/  SHF.R.U32.HI R223, RZ, 0x1, R223 ;  /* 0x00000001ffdf7819 */ /* 0x000fe200000116df */
[C---:B------:R-:W-:Y:S01]  /*7080*/  IMAD R10, R195.reuse, 0x80, R212 ;  /* 0x00000080c30a7824 */ /* 0x040fe200078e02d4 */
[----:B------:R-:W-:Y:S01]  /*7090*/  ISETP.GE.AND P0, PT, R120, c[0x0][0x178], PT ;  /* 0x00005e0078007a0c */ /* 0x000fe20003f06270 */
[----:B------:R-:W-:Y:S01]  /*70a0*/  IMAD R0, R195, 0x2, R0 ;  /* 0x00000002c3007824 */ /* 0x000fe200078e0200 */
[--C-:B------:R-:W-:Y:S01]  /*70b0*/  LOP3.LUT R14, R118, 0xe8, R221.reuse, 0xfe, !PT ;  /* 0x000000e8760e7812 */ /* 0x100fe200078efedd */
[----:B------:R-:W-:Y:S01]  /*70c0*/  IMAD.SHL.U32 R10, R10, 0x8, RZ ;  /* 0x000000080a0a7824 */ /* 0x000fe200078e00ff */
[----:B------:R-:W-:Y:S01]  /*70d0*/  LOP3.LUT R12, R118, 0xe0, R221, 0xfe, !PT ;  /* 0x000000e0760c7812 */ /* 0x000fe200078efedd */
[----:B------:R-:W-:Y:S01]  /*70e0*/  IMAD R120, R120, c[0x0][0x194], RZ ;  /* 0x0000650078787a24 */ /* 0x000fe200078e02ff */
[----:B------:R-:W-:-:S02]  /*70f0*/  LOP3.LUT R11, R0, R11, RZ, 0x3c, !PT ;  /* 0x0000000b000b7212 */ /* 0x000fc400078e3cff */
[----:B------:R-:W-:Y:S02]  /*7100*/  LOP3.LUT R223, R10, R223, RZ, 0x3c, !PT ;  /* 0x000000df0adf7212 */ /* 0x000fe400078e3cff */
[----:B------:R-:W-:Y:S02]  /*7110*/  LOP3.LUT R13, R11, 0x40, RZ, 0x3c, !PT ;  /* 0x000000400b0d7812 */ /* 0x000fe400078e3cff */
[----:B------:R-:W-:Y:S01]  /*7120*/  LOP3.LUT R0, R118, R221, RZ, 0xfc, !PT ;  /* 0x000000dd76007212 */ /* 0x000fe200078efcff */
[----:B------:R-:W-:Y:S01]  /*7130*/  STS.64 [R11], R88 ;  /* 0x000000580b007388 */ /* 0x000fe20000000a00 */
[----:B------:R-:W-:Y:S02]  /*7140*/  LEA R39, P1, R120, c[0x0][0x170], 0x1 ;  /* 0x00005c0078277a11 */ /* 0x000fe400078208ff */
[C---:B------:R-:W-:Y:S01]  /*7150*/  ISETP.LT.AND P2, PT, R0.reuse, c[0x0][0x17c], !P0 ;  /* 0x00005f0000007a0c */ /* 0x040fe20004741270 */
[----:B------:R-:W-:Y:S01]  /*7160*/  STS.64 [R11+0x100], R8 ;  /* 0x000100080b007388 */ /* 0x000fe20000000a00 */
[----:B------:R-:W-:Y:S01]  /*7170*/  IMAD R36, R0, c[0x0][0x198], RZ ;  /* 0x0000660000247a24 */ /* 0x000fe200078e02ff */
[----:B------:R-:W-:-:S02]  /*7180*/  LEA.HI.X.SX32 R57, R120, c[0x0][0x174], 0x1, P1 ;  /* 0x00005d0078397a11 */ /* 0x000fc400008f0eff */
[----:B------:R-:W-:Y:S01]  /*7190*/  STS.64 [R11+0x80], R64 ;  /* 0x000080400b007388 */ /* 0x000fe20000000a00 */
[C-C-:B------:R-:W-:Y:S02]  /*71a0*/  LOP3.LUT R10, R118.reuse, 0xf0, R221.reuse, 0xfe, !PT ;  /* 0x000000f0760a7812 */ /* 0x140fe400078efedd */
[C-C-:B------:R-:W-:Y:S01]  /*71b0*/  LOP3.LUT R15, R118.reuse, 0xd8, R221.reuse, 0xfe, !PT ;  /* 0x000000d8760f7812 */ /* 0x140fe200078efedd */
[----:B------:R-:W-:Y:S01]  /*71c0*/  STS.64 [R11+0x180], R6 ;  /* 0x000180060b007388 */ /* 0x000fe20000000a00 */
[C-C-:B------:R-:W-:Y:S02]  /*71d0*/  LOP3.LUT R16, R118.reuse, 0xd0, R221.reuse, 0xfe, !PT ;  /* 0x000000d076107812 */ /* 0x140fe400078efedd */
[C-C-:B------:R-:W-:Y:S01]  /*71e0*/  LOP3.LUT R17, R118.reuse, 0xc8, R221.reuse, 0xfe, !PT ;  /* 0x000000c876117812 */ /* 0x140fe200078efedd */
[----:B------:R-:W-:Y:S01]  /*71f0*/  STS.64 [R13+0x2000], R90 ;  /* 0x0020005a0d007388 */ /* 0x000fe20000000a00 */
[C-C-:B------:R-:W-:Y:S02]  /*7200*/  LOP3.LUT R18, R118.reuse, 0xc0, R221.reuse, 0xfe, !PT ;  /* 0x000000c076127812 */ /* 0x140fe400078efedd */
[C-C-:B------:R-:W-:Y:S01]  /*7210*/  LOP3.LUT R19, R118.reuse, 0xb8, R221.reuse, 0xfe, !PT ;  /* 0x000000b876137812 */ /* 0x140fe200078efedd */
[----:B------:R0:W-:Y:S01]  /*7220*/  STS.64 [R13+0x2100], R4 ;  /* 0x002100040d007388 */ /* 0x0001e20000000a00 */
[----:B------:R-:W-:-:S02]  /*7230*/  LOP3.LUT R20, R118, 0xb0, R221, 0xfe, !PT ;  /* 0x000000b076147812 */ /* 0x000fc400078efedd */
[C-C-:B------:R-:W-:Y:S01]  /*7240*/  LOP3.LUT R21, R118.reuse, 0xa8, R221.reuse, 0xfe, !PT ;  /* 0x000000a876157812 */ /* 0x140fe200078efedd */
[----:B------:R-:W-:Y:S01]  /*7250*/  STS.64 [R13+0x2080], R66 ;  /* 0x002080420d007388 */ /* 0x000fe20000000a00 */
[C-C-:B------:R-:W-:Y:S02]  /*7260*/  LOP3.LUT R22, R118.reuse, 0xa0, R221.reuse, 0xfe, !PT ;  /* 0x000000a076167812 */ /* 0x140fe400078efedd */
[C-C-:B------:R-:W-:Y:S01]  /*7270*/  LOP3.LUT R23, R118.reuse, 0x98, R221.reuse, 0xfe, !PT ;  /* 0x0000009876177812 */ /* 0x140fe200078efedd */
[----:B------:R1:W-:Y:S01]  /*7280*/  STS.64 [R13+0x2180], R2 ;  /* 0x002180020d007388 */ /* 0x0003e20000000a00 */
[C-C-:B------:R-:W-:Y:S02]  /*7290*/  LOP3.LUT R24, R118.reuse, 0x90, R221.reuse, 0xfe, !PT ;  /* 0x0000009076187812 */ /* 0x140fe400078efedd */
[C-C-:B------:R-:W-:Y:S01]  /*72a0*/  LOP3.LUT R25, R118.reuse, 0x88, R221.reuse, 0xfe, !PT ;  /* 0x0000008876197812 */ /* 0x140fe200078efedd */
[----:B------:R-:W-:Y:S01]  /*72b0*/  BAR.SYNC.DEFER_BLOCKING 0x0 ;  /* 0x0000000000007b1d */ /* 0x000fe20000010000 */
[----:B0-----:R-:W-:-:S02]  /*72c0*/  LOP3.LUT R4, R118, 0x8, R221, 0xfe, !PT ;  /* 0x0000000876047812 */ /* 0x001fc400078efedd */
[C-C-:B------:R-:W-:Y:S02]  /*72d0*/  LOP3.LUT R26, R118.reuse, 0x80, R221.reuse, 0xfe, !PT ;  /* 0x00000080761a7812 */ /* 0x140fe400078efedd */
[--C-:B------:R-:W-:Y:S01]  /*72e0*/  LOP3.LUT R27, R118, 0x78, R221.reuse, 0xfe, !PT ;  /* 0x00000078761b7812 */ /* 0x100fe200078efedd */
[----:B------:R-:W-:Y:S01]  /*72f0*/  IMAD R5, R4, c[0x0][0x198], RZ ;  /* 0x0000660004057a24 */ /* 0x000fe200078e02ff */
[--C-:B------:R-:W-:Y:S02]  /*7300*/  LOP3.LUT R28, R118, 0x70, R221.reuse, 0xfe, !PT ;  /* 0x00000070761c7812 */ /* 0x100fe400078efedd */
[----:B-1----:R-:W-:Y:S02]  /*7310*/  LEA R2, P1, R36, R39, 0x1 ;  /* 0x0000002724027211 */ /* 0x002fe400078208ff */
[----:B------:R-:W-:Y:S02]  /*7320*/  LOP3.LUT R29, R118, 0x68, R221, 0xfe, !PT ;  /* 0x00000068761d7812 */ /* 0x000fe400078efedd */
[----:B------:R-:W-:-:S02]  /*7330*/  LEA.HI.X.SX32 R3, R36, R57, 0x1, P1 ;  /* 0x0000003924037211 */ /* 0x000fc400008f0eff */
[C-C-:B------:R-:W-:Y:S02]  /*7340*/  LOP3.LUT R30, R118.reuse, 0x60, R221.reuse, 0xfe, !PT ;  /* 0x00000060761e7812 */ /* 0x140fe400078efedd */
[C-C-:B------:R-:W-:Y:S02]  /*7350*/  LOP3.LUT R31, R118.reuse, 0x58, R221.reuse, 0xfe, !PT ;  /* 0x00000058761f7812 */ /* 0x140fe400078efedd */
[C-C-:B------:R-:W-:Y:S02]  /*7360*/  LOP3.LUT R32, R118.reuse, 0x50, R221.reuse, 0xfe, !PT ;  /* 0x0000005076207812 */ /* 0x140fe400078efedd */
[C-C-:B------:R-:W-:Y:S02]  /*7370*/  LOP3.LUT R33, R118.reuse, 0x48, R221.reuse, 0xfe, !PT ;  /* 0x0000004876217812 */ /* 0x140fe400078efedd */
[C-C-:B------:R-:W-:Y:S01]  /*7380*/  LOP3.LUT R34, R118.reuse, 0x40, R221.reuse, 0xfe, !PT ;  /* 0x0000004076227812 */ /* 0x140fe200078efedd */
[----:B------:R-:W0:Y:S01]  /*7390*/  LDS.64 R40, [R223] ;  /* 0x00000000df287984 */ /* 0x000e220000000a00 */
[----:B------:R-:W-:-:S02]  /*73a0*/  LOP3.LUT R13, R118, 0xf8, R221, 0xfe, !PT ;  /* 0x000000f8760d7812 */ /* 0x000fc400078efedd */
[C-C-:B------:R-:W-:Y:S01]  /*73b0*/  LOP3.LUT R35, R118.reuse, 0x38, R221.reuse, 0xfe, !PT ;  /* 0x0000003876237812 */ /* 0x140fe200078efedd */
[----:B------:R-:W1:Y:S01]  /*73c0*/  LDS.64 R42, [R223+0x200] ;  /* 0x00020000df2a7984 */ /* 0x000e620000000a00 */
[C-C-:B------:R-:W-:Y:S02]  /*73d0*/  LOP3.LUT R11, R118.reuse, 0x30, R221.reuse, 0xfe, !PT ;  /* 0x00000030760b7812 */ /* 0x140fe400078efedd */
[C-C-:B------:R-:W-:Y:S01]  /*73e0*/  LOP3.LUT R0, R118.reuse, 0x28, R221.reuse, 0xfe, !PT ;  /* 0x0000002876007812 */ /* 0x140fe200078efedd */
[----:B------:R-:W2:Y:S01]  /*73f0*/  LDS.64 R44, [R223+0x400] ;  /* 0x00040000df2c7984 */ /* 0x000ea20000000a00 */
[C-C-:B------:R-:W-:Y:S02]  /*7400*/  LOP3.LUT R8, R118.reuse, 0x20, R221.reuse, 0xfe, !PT ;  /* 0x0000002076087812 */ /* 0x140fe400078efedd */
[--C-:B------:R-:W-:Y:S01]  /*7410*/  LOP3.LUT R6, R118, 0x18, R221.reuse, 0xfe, !PT ;  /* 0x0000001876067812 */ /* 0x100fe200078efedd */
[----:B------:R-:W3:Y:S01]  /*7420*/  LDS.64 R46, [R223+0x600] ;  /* 0x00060000df2e7984 */ /* 0x000ee20000000a00 */
[----:B------:R-:W-:Y:S01]  /*7430*/  ISETP.LT.AND P4, PT, R4, c[0x0][0x17c], !P0 ;  /* 0x00005f0004007a0c */ /* 0x000fe20004781270 */
[----:B------:R-:W-:Y:S01]  /*7440*/  IMAD R37, R8, c[0x0][0x198], RZ ;  /* 0x0000660008257a24 */ /* 0x000fe200078e02ff */
[----:B------:R-:W-:Y:S01]  /*7450*/  LOP3.LUT R118, R118, 0x10, R221, 0xfe, !PT ;  /* 0x0000001076767812 */ /* 0x000fe200078efedd */
[----:B------:R-:W4:Y:S01]  /*7460*/  LDS.64 R48, [R223+0x800] ;  /* 0x00080000df307984 */ /* 0x000f220000000a00 */
[----:B------:R-:W-:Y:S01]  /*7470*/  IMAD R9, R6, c[0x0][0x198], RZ ;  /* 0x0000660006097a24 */ /* 0x000fe200078e02ff */
[----:B------:R-:W-:Y:S01]  /*7480*/  ISETP.LT.AND P1, PT, R10, c[0x0][0x17c], !P0 ;  /* 0x00005f000a007a0c */ /* 0x000fe20004721270 */
[----:B------:R-:W-:Y:S01]  /*7490*/  IMAD R38, R0, c[0x0][0x198], RZ ;  /* 0x0000660000267a24 */ /* 0x000fe200078e02ff */
[----:B------:R-:W5:Y:S01]  /*74a0*/  LDS.64 R50, [R223+0xa00] ;  /* 0x000a0000df327984 */ /* 0x000f620000000a00 */
[C---:B------:R-:W-:Y:S01]  /*74b0*/  ISETP.LT.AND P3, PT, R118.reuse, c[0x0][0x17c], !P0 ;  /* 0x00005f0076007a0c */ /* 0x040fe20004761270 */
[----:B------:R-:W-:-:S02]  /*74c0*/  IMAD R118, R118, c[0x0][0x198], RZ ;  /* 0x0000660076767a24 */ /* 0x000fc400078e02ff */
[----:B------:R-:W3:Y:S04]  /*74d0*/  LDS.64 R52, [R223+0xc00] ;  /* 0x000c0000df347984 */ /* 0x000ee80000000a00 */
[----:B------:R-:W4:Y:S04]  /*74e0*/  LDS.64 R54, [R223+0xe00] ;  /* 0x000e0000df367984 */ /* 0x000f280000000a00 */
[----:B0-----:R0:W-:Y:S01]  /*74f0*/  @P2 STG.E.U16 [R2.64], R40 ;  /* 0x0000002802002986 */ /* 0x0011e2000c101506 */
[----:B------:R-:W-:-:S04]  /*7500*/  LEA R4, P2, R5, R39, 0x1 ;  /* 0x0000002705047211 */ /* 0x000fc800078408ff */
[----:B------:R-:W-:Y:S02]  /*7510*/  LEA.HI.X.SX32 R5, R5, R57, 0x1, P2 ;  /* 0x0000003905057211 */ /* 0x000fe400010f0eff */
[----:B------:R-:W-:Y:S02]  /*7520*/  ISETP.LT.AND P2, PT, R6, c[0x0][0x17c], !P0 ;  /* 0x00005f0006007a0c */ /* 0x000fe40004741270 */
[-C--:B------:R-:W-:Y:S01]  /*7530*/  LEA R6, P6, R118, R39.reuse, 0x1 ;  /* 0x0000002776067211 */ /* 0x080fe200078c08ff */
[----:B-1----:R1:W-:Y:S01]  /*7540*/  @P4 STG.E.U16 [R4.64], R42 ;  /* 0x0000002a04004986 */ /* 0x0023e2000c101506 */
[----:B------:R-:W-:Y:S02]  /*7550*/  ISETP.LT.AND P4, PT, R8, c[0x0][0x17c], !P0 ;  /* 0x00005f0008007a0c */ /* 0x000fe40004781270 */
[----:B0-----:R-:W-:Y:S02]  /*7560*/  LEA R2, P5, R9, R39, 0x1 ;  /* 0x0000002709027211 */ /* 0x001fe400078a08ff */
[----:B------:R-:W-:-:S02]  /*7570*/  LEA.HI.X.SX32 R7, R118, R57, 0x1, P6 ;  /* 0x0000003976077211 */ /* 0x000fc400030f0eff */
[----:B------:R-:W-:Y:S02]  /*7580*/  LEA.HI.X.SX32 R3, R9, R57, 0x1, P5 ;  /* 0x0000003909037211 */ /* 0x000fe400028f0eff */
[CC--:B------:R-:W-:Y:S01]  /*7590*/  LEA R8, P6, R37.reuse, R39.reuse, 0x1 ;  /* 0x0000002725087211 */ /* 0x0c0fe200078c08ff */
[----:B--2---:R0:W-:Y:S01]  /*75a0*/  @P3 STG.E.U16 [R6.64], R44 ;  /* 0x0000002c06003986 */ /* 0x0041e2000c101506 */
[----:B------:R-:W-:Y:S02]  /*75b0*/  LEA R10, P5, R38, R39, 0x1 ;  /* 0x00000027260a7211 */ /* 0x000fe400078a08ff */
[----:B------:R-:W-:Y:S01]  /*75c0*/  ISETP.LT.AND P3, PT, R0, c[0x0][0x17c], !P0 ;  /* 0x00005f0000007a0c */ /* 0x000fe20004761270 */
[----:B---3--:R2:W-:Y:S01]  /*75d0*/  @P2 STG.E.U16 [R2.64], R46 ;  /* 0x0000002e02002986 */ /* 0x0085e2000c101506 */
[-C--:B------:R-:W-:Y:S01]  /*75e0*/  LEA.HI.X.SX32 R9, R37, R57.reuse, 0x1, P6 ;  /* 0x0000003925097211 */ /* 0x080fe200030f0eff */
[C---:B------:R-:W-:Y:S01]  /*75f0*/  IMAD R0, R11.reuse, c[0x0][0x198], RZ ;  /* 0x000066000b007a24 */ /* 0x040fe200078e02ff */
[----:B------:R-:W-:Y:S01]  /*7600*/  ISETP.LT.AND P2, PT, R11, c[0x0][0x17c], !P0 ;  /* 0x00005f000b007a0c */ /* 0x000fe20004741270 */
[----:B------:R-:W-:Y:S01]  /*7610*/  IMAD.MOV.U32 R37, RZ, RZ, c[0x0][0x198] ;  /* 0x00006600ff257624 */ /* 0x000fe200078e00ff */
[----:B------:R-:W-:Y:S01]  /*7620*/  LEA.HI.X.SX32 R11, R38, R57, 0x1, P5 ;  /* 0x00000039260b7211 */ /* 0x000fe200028f0eff */
[----:B----4-:R-:W-:Y:S01]  /*7630*/  @P4 STG.E.U16 [R8.64], R48 ;  /* 0x0000003008004986 */ /* 0x010fe2000c101506 */
[C---:B------:R-:W-:Y:S01]  /*7640*/  ISETP.LT.AND P5, PT, R35.reuse, c[0x0][0x17c], !P0 ;  /* 0x00005f0023007a0c */ /* 0x040fe200047a1270 */
[----:B------:R-:W-:Y:S01]  /*7650*/  IMAD R35, R35, c[0x0][0x198], RZ ;  /* 0x0000660023237a24 */ /* 0x000fe200078e02ff */
[-C--:B-1----:R-:W-:Y:S01]  /*7660*/  LEA R4, P4, R0, R39.reuse, 0x1 ;  /* 0x0000002700047211 */ /* 0x082fe200078808ff */
[----:B------:R-:W-:Y:S01]  /*7670*/  IMAD R36, R37, 0x40, R36 ;  /* 0x0000004025247824 */ /* 0x000fe200078e0224 */
[----:B------:R-:W-:Y:S01]  /*7680*/  PRMT R40, R40, 0x7632, R40 ;  /* 0x0000763228287816 */ /* 0x000fe20000000028 */
[----:B-----5:R1:W-:Y:S01]  /*7690*/  @P3 STG.E.U16 [R10.64], R50 ;  /* 0x000000320a003986 */ /* 0x0203e2000c101506 */
[----:B0-----:R-:W-:-:S02]  /*76a0*/  LEA R6, P6, R35, R39, 0x1 ;  /* 0x0000002723067211 */ /* 0x001fc400078c08ff */
[-C--:B------:R-:W-:Y:S01]  /*76b0*/  LEA.HI.X.SX32 R5, R0, R57.reuse, 0x1, P4 ;  /* 0x0000003900057211 */ /* 0x080fe200020f0eff */
[----:B------:R-:W-:Y:S01]  /*76c0*/  IMAD R0, R37, 0x8, R36 ;  /* 0x0000000825007824 */ /* 0x000fe200078e0224 */
[----:B------:R-:W-:Y:S02]  /*76d0*/  ISETP.LT.AND P4, PT, R34, c[0x0][0x17c], !P0 ;  /* 0x00005f0022007a0c */ /* 0x000fe40004781270 */
[----:B------:R-:W-:Y:S01]  /*76e0*/  LEA.HI.X.SX32 R7, R35, R57, 0x1, P6 ;  /* 0x0000003923077211 */ /* 0x000fe200030f0eff */
[----:B------:R0:W-:Y:S01]  /*76f0*/  @P2 STG.E.U16 [R4.64], R52 ;  /* 0x0000003404002986 */ /* 0x0001e2000c101506 */
[C---:B--2---:R-:W-:Y:S02]  /*7700*/  LEA R2, P6, R36.reuse, R39, 0x1 ;  /* 0x0000002724027211 */ /* 0x044fe400078c08ff */
[----:B------:R-:W-:Y:S01]  /*7710*/  ISETP.LT.AND P2, PT, R33, c[0x0][0x17c], !P0 ;  /* 0x00005f0021007a0c */ /* 0x000fe20004741270 */
[----:B-1----:R-:W-:Y:S01]  /*7720*/  IMAD R10, R37, 0x8, R0 ;  /* 0x00000008250a7824 */ /* 0x002fe200078e0200 */
[----:B------:R-:W-:Y:S01]  /*7730*/  LEA.HI.X.SX32 R3, R36, R57, 0x1, P6 ;  /* 0x0000003924037211 */ /* 0x000fe200030f0eff */
[----:B------:R-:W-:Y:S01]  /*7740*/  @P5 STG.E.U16 [R6.64], R54 ;  /* 0x0000003606005986 */ /* 0x000fe2000c101506 */
[----:B------:R-:W-:-:S02]  /*7750*/  LEA R8, P6, R0, R39, 0x1 ;  /* 0x0000002700087211 */ /* 0x000fc400078c08ff */
[----:B------:R-:W-:Y:S01]  /*7760*/  ISETP.LT.AND P5, PT, R32, c[0x0][0x17c], !P0 ;  /* 0x00005f0020007a0c */ /* 0x000fe200047a1270 */
[----:B------:R1:W-:Y:S01]  /*7770*/  @P4 STG.E.U16 [R2.64], R40 ;  /* 0x0000002802004986 */ /* 0x0003e2000c101506 */
[----:B------:R-:W-:Y:S01]  /*7780*/  LEA.HI.X.SX32 R9, R0, R57, 0x1, P6 ;  /* 0x0000003900097211 */ /* 0x000fe200030f0eff */
[----:B------:R-:W-:Y:S01]  /*7790*/  IMAD R0, R37, 0x8, R10 ;  /* 0x0000000825007824 */ /* 0x000fe200078e020a */
[----:B0-----:R-:W-:Y:S02]  /*77a0*/  LEA R4, P6, R10, R39, 0x1 ;  /* 0x000000270a047211 */ /* 0x001fe400078c08ff */
[----:B------:R-:W-:Y:S02]  /*77b0*/  PRMT R42, R42, 0x7632, R42 ;  /* 0x000076322a2a7816 */ /* 0x000fe4000000002a */
[----:B------:R-:W-:Y:S02]  /*77c0*/  ISETP.LT.AND P4, PT, R31, c[0x0][0x17c], !P0 ;  /* 0x00005f001f007a0c */ /* 0x000fe40004781270 */
[----:B------:R-:W-:Y:S01]  /*77d0*/  LEA.HI.X.SX32 R5, R10, R57, 0x1, P6 ;  /* 0x000000390a057211 */ /* 0x000fe200030f0eff */
[----:B------:R0:W-:Y:S01]  /*77e0*/  @P2 STG.E.U16 [R8.64], R42 ;  /* 0x0000002a08002986 */ /* 0x0001e2000c101506 */
[----:B------:R-:W-:Y:S01]  /*77f0*/  PRMT R44, R44, 0x7632, R44 ;  /* 0x000076322c2c7816 */ /* 0x000fe2000000002c */
[----:B-1----:R-:W-:Y:S01]  /*7800*/  IMAD R3, R37, 0x8, R0 ;  /* 0x0000000825037824 */ /* 0x002fe200078e0200 */
[----:B------:R-:W-:-:S02]  /*7810*/  LEA R6, P6, R0, R39, 0x1 ;  /* 0x0000002700067211 */ /* 0x000fc400078c08ff */
[----:B------:R-:W-:Y:S01]  /*7820*/  ISETP.LT.AND P2, PT, R30, c[0x0][0x17c], !P0 ;  /* 0x00005f001e007a0c */ /* 0x000fe20004741270 */
[----:B------:R1:W-:Y:S01]  /*7830*/  @P5 STG.E.U16 [R4.64], R44 ;  /* 0x0000002c04005986 */ /* 0x0003e2000c101506 */
[----:B------:R-:W-:Y:S01]  /*7840*/  LEA.HI.X.SX32 R7, R0, R57, 0x1, P6 ;  /* 0x0000003900077211 */ /* 0x000fe200030f0eff */
[----:B------:R-:W-:Y:S01]  /*7850*/  IMAD R0, R37, 0x8, R3 ;  /* 0x0000000825007824 */ /* 0x000fe200078e0203 */
[----:B------:R-:W-:Y:S02]  /*7860*/  LEA R2, P6, R3, R39, 0x1 ;  /* 0x0000002703027211 */ /* 0x000fe400078c08ff */
[----:B------:R-:W-:Y:S02]  /*7870*/  PRMT R46, R46, 0x7632, R46 ;  /* 0x000076322e2e7816 */ /* 0x000fe4000000002e */
[----:B------:R-:W-:Y:S02]  /*7880*/  ISETP.LT.AND P5, PT, R29, c[0x0][0x17c], !P0 ;  /* 0x00005f001d007a0c */ /* 0x000fe400047a1270 */
[----:B------:R-:W-:Y:S01]  /*7890*/  LEA.HI.X.SX32 R3, R3, R57, 0x1, P6 ;  /* 0x0000003903037211 */ /* 0x000fe200030f0eff */
[----:B------:R2:W-:Y:S01]  /*78a0*/  @P4 STG.E.U16 [R6.64], R46 ;  /* 0x0000002e06004986 */ /* 0x0005e2000c101506 */
[----:B0-----:R-:W-:Y:S01]  /*78b0*/  LEA R8, P6, R0, R39, 0x1 ;  /* 0x0000002700087211 */ /* 0x001fe200078c08ff */
[----:B-1----:R-:W-:Y:S01]  /*78c0*/  IMAD R5, R37, 0x8, R0 ;  /* 0x0000000825057824 */ /* 0x002fe200078e0200 */
[----:B------:R-:W-:-:S02]  /*78d0*/  PRMT R48, R48, 0x7632, R48 ;  /* 0x0000763230307816 */ /* 0x000fc40000000030 */
[----:B------:R-:W-:Y:S02]  /*78e0*/  ISETP.LT.AND P4, PT, R28, c[0x0][0x17c], !P0 ;  /* 0x00005f001c007a0c */ /* 0x000fe40004781270 */
[----:B------:R-:W-:Y:S01]  /*78f0*/  PRMT R50, R50, 0x7632, R50 ;  /* 0x0000763232327816 */ /* 0x000fe20000000032 */
[----:B------:R0:W-:Y:S01]  /*7900*/  @P2 STG.E.U16 [R2.64], R48 ;  /* 0x0000003002002986 */ /* 0x0001e2000c101506 */
[----:B------:R-:W-:Y:S01]  /*7910*/  LEA.HI.X.SX32 R9, R0, R57, 0x1, P6 ;  /* 0x0000003900097211 */ /* 0x000fe200030f0eff */
[----:B------:R-:W-:Y:S01]  /*7920*/  IMAD R0, R37, 0x8, R5 ;  /* 0x0000000825007824 */ /* 0x000fe200078e0205 */
[----:B------:R-:W-:Y:S02]  /*7930*/  ISETP.LT.AND P6, PT, R27, c[0x0][0x17c], !P0 ;  /* 0x00005f001b007a0c */ /* 0x000fe400047c1270 */
[----:B------:R-:W-:Y:S01]  /*7940*/  LEA R4, P2, R5, R39, 0x1 ;  /* 0x0000002705047211 */ /* 0x000fe200078408ff */
[----:B------:R1:W-:Y:S01]  /*7950*/  @P5 STG.E.U16 [R8.64], R50 ;  /* 0x0000003208005986 */ /* 0x0003e2000c101506 */
[----:B------:R-:W-:Y:S01]  /*7960*/  PRMT R52, R52, 0x7632, R52 ;  /* 0x0000763234347816 */ /* 0x000fe20000000034 */
[----:B------:R-:W-:Y:S01]  /*7970*/  IMAD R10, R37, 0x8, R0 ;  /* 0x00000008250a7824 */ /* 0x000fe200078e0200 */
[----:B------:R-:W-:-:S02]  /*7980*/  LEA.HI.X.SX32 R5, R5, R57, 0x1, P2 ;  /* 0x0000003905057211 */ /* 0x000fc400010f0eff */
[----:B--2---:R-:W-:Y:S02]  /*7990*/  LEA R6, P5, R0, R39, 0x1 ;  /* 0x0000002700067211 */ /* 0x004fe400078a08ff */
[----:B------:R-:W-:Y:S01]  /*79a0*/  ISETP.LT.AND P2, PT, R26, c[0x0][0x17c], !P0 ;  /* 0x00005f001a007a0c */ /* 0x000fe20004741270 */
[----:B------:R2:W-:Y:S01]  /*79b0*/  @P4 STG.E.U16 [R4.64], R52 ;  /* 0x0000003404004986 */ /* 0x0005e2000c101506 */
[----:B------:R-:W-:Y:S01]  /*79c0*/  LEA.HI.X.SX32 R7, R0, R57, 0x1, P5 ;  /* 0x0000003900077211 */ /* 0x000fe200028f0eff */
[----:B------:R-:W-:Y:S01]  /*79d0*/  IMAD R0, R37, 0x8, R10 ;  /* 0x0000000825007824 */ /* 0x000fe200078e020a */
[----:B------:R-:W-:Y:S02]  /*79e0*/  PRMT R54, R54, 0x7632, R54 ;  /* 0x0000763236367816 */ /* 0x000fe40000000036 */
[C---:B0-----:R-:W-:Y:S02]  /*79f0*/  LEA R2, P4, R10.reuse, R39, 0x1 ;  /* 0x000000270a027211 */ /* 0x041fe400078808ff */
[----:B------:R-:W-:Y:S01]  /*7a00*/  ISETP.LT.AND P5, PT, R25, c[0x0][0x17c], !P0 ;  /* 0x00005f0019007a0c */ /* 0x000fe200047a1270 */
[----:B------:R0:W-:Y:S01]  /*7a10*/  @P6 STG.E.U16 [R6.64], R54 ;  /* 0x0000003606006986 */ /* 0x0001e2000c101506 */
[----:B------:R-:W-:Y:S01]  /*7a20*/  LEA.HI.X.SX32 R3, R10, R57, 0x1, P4 ;  /* 0x000000390a037211 */ /* 0x000fe200020f0eff */
[----:B------:R-:W-:Y:S01]  /*7a30*/  IMAD R10, R37, 0x8, R0 ;  /* 0x00000008250a7824 */ /* 0x000fe200078e0200 */
[----:B-1----:R-:W-:-:S02]  /*7a40*/  LEA R8, P6, R0, R39, 0x1 ;  /* 0x0000002700087211 */ /* 0x002fc400078c08ff */
[----:B------:R-:W-:Y:S01]  /*7a50*/  ISETP.LT.AND P4, PT, R24, c[0x0][0x17c], !P0 ;  /* 0x00005f0018007a0c */ /* 0x000fe20004781270 */
[----:B------:R1:W-:Y:S01]  /*7a60*/  @P2 STG.E.U16 [R2.64], R41 ;  /* 0x0000002902002986 */ /* 0x0003e2000c101506 */
[----:B------:R-:W-:Y:S01]  /*7a70*/  LEA.HI.X.SX32 R9, R0, R57, 0x1, P6 ;  /* 0x0000003900097211 */ /* 0x000fe200030f0eff */
[----:B------:R-:W-:Y:S01]  /*7a80*/  IMAD R0, R37, 0x8, R10 ;  /* 0x0000000825007824 */ /* 0x000fe200078e020a */
[C---:B--2---:R-:W-:Y:S02]  /*7a90*/  LEA R4, P2, R10.reuse, R39, 0x1 ;  /* 0x000000270a047211 */ /* 0x044fe400078408ff */
[----:B------:R-:W-:Y:S01]  /*7aa0*/  ISETP.LT.AND P6, PT, R23, c[0x0][0x17c], !P0 ;  /* 0x00005f0017007a0c */ /* 0x000fe200047c1270 */
[----:B------:R2:W-:Y:S01]  /*7ab0*/  @P5 STG.E.U16 [R8.64], R43 ;  /* 0x0000002b08005986 */ /* 0x0005e2000c101506 */
[----:B------:R-:W-:Y:S01]  /*7ac0*/  LEA.HI.X.SX32 R5, R10, R57, 0x1, P2 ;  /* 0x000000390a057211 */ /* 0x000fe200010f0eff */
[----:B------:R-:W-:Y:S01]  /*7ad0*/  IMAD R10, R37, 0x8, R0 ;  /* 0x00000008250a7824 */ /* 0x000fe200078e0200 */
[----:B0-----:R-:W-:-:S02]  /*7ae0*/  LEA R6, P5, R0, R39, 0x1 ;  /* 0x0000002700067211 */ /* 0x001fc400078a08ff */
[----:B------:R-:W-:Y:S01]  /*7af0*/  ISETP.LT.AND P2, PT, R22, c[0x0][0x17c], !P0 ;  /* 0x00005f0016007a0c */ /* 0x000fe20004741270 */
[----:B------:R0:W-:Y:S01]  /*7b00*/  @P4 STG.E.U16 [R4.64], R45 ;  /* 0x0000002d04004986 */ /* 0x0001e2000c101506 */
[----:B------:R-:W-:Y:S01]  /*7b10*/  LEA.HI.X.SX32 R7, R0, R57, 0x1, P5 ;  /* 0x0000003900077211 */ /* 0x000fe200028f0eff */
[----:B------:R-:W-:Y:S01]  /*7b20*/  IMAD R0, R37, 0x8, R10 ;  /* 0x0000000825007824 */ /* 0x000fe200078e020a */
[C---:B-1----:R-:W-:Y:S02]  /*7b30*/  LEA R2, P4, R10.reuse, R39, 0x1 ;  /* 0x000000270a027211 */ /* 0x042fe400078808ff */
[----:B------:R-:W-:Y:S01]  /*7b40*/  ISETP.LT.AND P5, PT, R21, c[0x0][0x17c], !P0 ;  /* 0x00005f0015007a0c */ /* 0x000fe200047a1270 */
[----:B------:R1:W-:Y:S01]  /*7b50*/  @P6 STG.E.U16 [R6.64], R47 ;  /* 0x0000002f06006986 */ /* 0x0003e2000c101506 */
[----:B------:R-:W-:Y:S01]  /*7b60*/  LEA.HI.X.SX32 R3, R10, R57, 0x1, P4 ;  /* 0x000000390a037211 */ /* 0x000fe200020f0eff */
[----:B------:R-:W-:Y:S01]  /*7b70*/  IMAD R10, R37, 0x8, R0 ;  /* 0x00000008250a7824 */ /* 0x000fe200078e0200 */
[----:B--2---:R-:W-:-:S02]  /*7b80*/  LEA R8, P6, R0, R39, 0x1 ;  /* 0x0000002700087211 */ /* 0x004fc400078c08ff */
[----:B------:R-:W-:Y:S01]  /*7b90*/  ISETP.LT.AND P4, PT, R20, c[0x0][0x17c], !P0 ;  /* 0x00005f0014007a0c */ /* 0x000fe20004781270 */
[----:B------:R2:W-:Y:S01]  /*7ba0*/  @P2 STG.E.U16 [R2.64], R49 ;  /* 0x0000003102002986 */ /* 0x0005e2000c101506 */
[----:B------:R-:W-:Y:S01]  /*7bb0*/  LEA.HI.X.SX32 R9, R0, R57, 0x1, P6 ;  /* 0x0000003900097211 */ /* 0x000fe200030f0eff */
[----:B------:R-:W-:Y:S01]  /*7bc0*/  IMAD R0, R37, 0x8, R10 ;  /* 0x0000000825007824 */ /* 0x000fe200078e020a */
[C---:B0-----:R-:W-:Y:S02]  /*7bd0*/  LEA R4, P2, R10.reuse, R39, 0x1 ;  /* 0x000000270a047211 */ /* 0x041fe400078408ff */
[----:B------:R-:W-:Y:S01]  /*7be0*/  ISETP.LT.AND P6, PT, R19, c[0x0][0x17c], !P0 ;  /* 0x00005f0013007a0c */ /* 0x000fe200047c1270 */
[----:B------:R0:W-:Y:S01]  /*7bf0*/  @P5 STG.E.U16 [R8.64], R51 ;  /* 0x0000003308005986 */ /* 0x0001e2000c101506 */
[----:B------:R-:W-:Y:S01]  /*7c00*/  LEA.HI.X.SX32 R5, R10, R57, 0x1, P2 ;  /* 0x000000390a057211 */ /* 0x000fe200010f0eff */
[----:B------:R-:W-:Y:S01]  /*7c10*/  IMAD R10, R37, 0x8, R0 ;  /* 0x00000008250a7824 */ /* 0x000fe200078e0200 */
[----:B-1----:R-:W-:-:S02]  /*7c20*/  LEA R6, P5, R0, R39, 0x1 ;  /* 0x0000002700067211 */ /* 0x002fc400078a08ff */
[----:B------:R-:W-:Y:S01]  /*7c30*/  ISETP.LT.AND P2, PT, R17, c[0x0][0x17c], !P0 ;  /* 0x00005f0011007a0c */ /* 0x000fe20004741270 */
[----:B------:R-:W-:Y:S01]  /*7c40*/  @P4 STG.E.U16 [R4.64], R53 ;  /* 0x0000003504004986 */ /* 0x000fe2000c101506 */
[----:B------:R-:W-:Y:S01]  /*7c50*/  LEA.HI.X.SX32 R7, R0, R57, 0x1, P5 ;  /* 0x0000003900077211 */ /* 0x000fe200028f0eff */
[C---:B------:R-:W-:Y:S01]  /*7c60*/  IMAD R0, R37.reuse, 0x8, R10 ;  /* 0x0000000825007824 */ /* 0x040fe200078e020a */
[----:B------:R-:W-:Y:S02]  /*7c70*/  ISETP.LT.AND P4, PT, R18, c[0x0][0x17c], !P0 ;  /* 0x00005f0012007a0c */ /* 0x000fe40004781270 */
[-C--:B--2---:R-:W-:Y:S01]  /*7c80*/  LEA R2, P5, R10, R39.reuse, 0x1 ;  /* 0x000000270a027211 */ /* 0x084fe200078a08ff */
[----:B------:R1:W-:Y:S01]  /*7c90*/  @P6 STG.E.U16 [R6.64], R55 ;  /* 0x0000003706006986 */ /* 0x0003e2000c101506 */
[----:B0-----:R-:W-:Y:S01]  /*7ca0*/  LEA R8, P6, R0, R39, 0x1 ;  /* 0x0000002700087211 */ /* 0x001fe200078c08ff */
[----:B------:R-:W-:Y:S01]  /*7cb0*/  IMAD R11, R37, 0x8, R0 ;  /* 0x00000008250b7824 */ /* 0x000fe200078e0200 */
[----:B------:R-:W-:-:S02]  /*7cc0*/  ISETP.LT.AND P3, PT, R12, c[0x0][0x17c], !P0 ;  /* 0x00005f000c007a0c */ /* 0x000fc40004761270 */
[-C--:B------:R-:W-:Y:S01]  /*7cd0*/  LEA.HI.X.SX32 R9, R0, R57.reuse, 0x1, P6 ;  /* 0x0000003900097211 */ /* 0x080fe200030f0eff */
[----:B------:R-:W-:Y:S01]  /*7ce0*/  IMAD R0, R37, 0x8, R11 ;  /* 0x0000000825007824 */ /* 0x000fe200078e020b */
[----:B------:R-:W-:Y:S02]  /*7cf0*/  LEA.HI.X.SX32 R3, R10, R57, 0x1, P5 ;  /* 0x000000390a037211 */ /* 0x000fe400028f0eff */
[----:B------:R-:W-:Y:S01]  /*7d00*/  PRMT R41, R41, 0x7632, R41 ;  /* 0x0000763229297816 */ /* 0x000fe20000000029 */
[----:B------:R-:W-:Y:S01]  /*7d10*/  IMAD R12, R37, 0x8, R0 ;  /* 0x00000008250c7824 */ /* 0x000fe200078e0200 */
[----:B------:R-:W-:Y:S02]  /*7d20*/  PRMT R43, R43, 0x7632, R43 ;  /* 0x000076322b2b7816 */ /* 0x000fe4000000002b */
[----:B------:R-:W-:Y:S01]  /*7d30*/  ISETP.LT.AND P5, PT, R16, c[0x0][0x17c], !P0 ;  /* 0x00005f0010007a0c */ /* 0x000fe200047a1270 */
[----:B------:R-:W-:Y:S01]  /*7d40*/  IMAD R16, R37, 0x8, R12 ;  /* 0x0000000825107824 */ /* 0x000fe200078e020c */
[----:B------:R-:W-:Y:S01]  /*7d50*/  @P4 STG.E.U16 [R2.64], R41 ;  /* 0x0000002902004986 */ /* 0x000fe2000c101506 */
[----:B-1----:R-:W-:-:S02]  /*7d60*/  LEA R6, P4, R0, R39, 0x1 ;  /* 0x0000002700067211 */ /* 0x002fc400078808ff */
[----:B------:R-:W-:Y:S01]  /*7d70*/  IMAD R17, R37, 0x8, R16 ;  /* 0x0000000825117824 */ /* 0x000fe200078e0210 */
[----:B------:R0:W-:Y:S01]  /*7d80*/  @P2 STG.E.U16 [R8.64], R43 ;  /* 0x0000002b08002986 */ /* 0x0001e2000c101506 */
[----:B------:R-:W-:Y:S02]  /*7d90*/  LEA R4, P2, R11, R39, 0x1 ;  /* 0x000000270b047211 */ /* 0x000fe400078408ff */
[-C--:B------:R-:W-:Y:S01]  /*7da0*/  LEA.HI.X.SX32 R7, R0, R57.reuse, 0x1, P4 ;  /* 0x0000003900077211 */ /* 0x080fe200020f0eff */
[----:B------:R-:W-:Y:S01]  /*7db0*/  IMAD R0, R37, 0x8, R17 ;  /* 0x0000000825007824 */ /* 0x000fe200078e0211 */
[----:B------:R-:W-:Y:S02]  /*7dc0*/  LEA.HI.X.SX32 R5, R11, R57, 0x1, P2 ;  /* 0x000000390b057211 */ /* 0x000fe400010f0eff */
[----:B------:R-:W-:Y:S02]  /*7dd0*/  ISETP.LT.AND P4, PT, R15, c[0x0][0x17c], !P0 ;  /* 0x00005f000f007a0c */ /* 0x000fe40004781270 */
[----:B------:R-:W-:-:S02]  /*7de0*/  LEA R10, P6, R12, R39, 0x1 ;  /* 0x000000270c0a7211 */ /* 0x000fc400078c08ff */
[----:B------:R-:W-:Y:S02]  /*7df0*/  PRMT R45, R45, 0x7632, R45 ;  /* 0x000076322d2d7816 */ /* 0x000fe4000000002d */
[C---:B0-----:R-:W-:Y:S02]  /*7e00*/  LEA R8, P2, R17.reuse, R39, 0x1 ;  /* 0x0000002711087211 */ /* 0x041fe400078408ff */
[-C--:B------:R-:W-:Y:S01]  /*7e10*/  LEA.HI.X.SX32 R11, R12, R57.reuse, 0x1, P6 ;  /* 0x000000390c0b7211 */ /* 0x080fe200030f0eff */
[----:B------:R0:W-:Y:S01]  /*7e20*/  @P5 STG.E.U16 [R4.64], R45 ;  /* 0x0000002d04005986 */ /* 0x0001e2000c101506 */
[----:B------:R-:W-:Y:S02]  /*7e30*/  LEA.HI.X.SX32 R9, R17, R57, 0x1, P2 ;  /* 0x0000003911097211 */ /* 0x000fe400010f0eff */
[----:B------:R-:W-:Y:S02]  /*7e40*/  ISETP.LT.AND P2, PT, R14, c[0x0][0x17c], !P0 ;  /* 0x00005f000e007a0c */ /* 0x000fe40004741270 */
[----:B------:R-:W-:-:S02]  /*7e50*/  ISETP.LT.AND P0, PT, R13, c[0x0][0x17c], !P0 ;  /* 0x00005f000d007a0c */ /* 0x000fc40004701270 */
[C---:B------:R-:W-:Y:S02]  /*7e60*/  LEA R2, P6, R16.reuse, R39, 0x1 ;  /* 0x0000002710027211 */ /* 0x040fe400078c08ff */
[----:B------:R-:W-:Y:S02]  /*7e70*/  PRMT R47, R47, 0x7632, R47 ;  /* 0x000076322f2f7816 */ /* 0x000fe4000000002f */
[----:B------:R-:W-:Y:S02]  /*7e80*/  PRMT R49, R49, 0x7632, R49 ;  /* 0x0000763231317816 */ /* 0x000fe40000000031 */
[----:B------:R-:W-:Y:S01]  /*7e90*/  LEA.HI.X.SX32 R3, R16, R57, 0x1, P6 ;  /* 0x0000003910037211 */ /* 0x000fe200030f0eff */
[----:B------:R0:W-:Y:S01]  /*7ea0*/  @P4 STG.E.U16 [R6.64], R47 ;  /* 0x0000002f06004986 */ /* 0x0001e2000c101506 */
[----:B------:R-:W-:Y:S02]  /*7eb0*/  PRMT R51, R51, 0x7632, R51 ;  /* 0x0000763233337816 */ /* 0x000fe40000000033 */
[----:B------:R-:W-:Y:S01]  /*7ec0*/  PRMT R53, R53, 0x7632, R53 ;  /* 0x0000763235357816 */ /* 0x000fe20000000035 */
[----:B------:R0:W-:Y:S01]  /*7ed0*/  @P3 STG.E.U16 [R10.64], R49 ;  /* 0x000000310a003986 */ /* 0x0001e2000c101506 */
[----:B------:R-:W-:-:S03]  /*7ee0*/  LEA R12, P6, R0, R39, 0x1 ;  /* 0x00000027000c7211 */ /* 0x000fc600078c08ff */
[----:B------:R0:W-:Y:S01]  /*7ef0*/  @P2 STG.E.U16 [R2.64], R51 ;  /* 0x0000003302002986 */ /* 0x0001e2000c101506 */
[----:B------:R-:W-:-:S03]  /*7f00*/  LEA.HI.X.SX32 R13, R0, R57, 0x1, P6 ;  /* 0x00000039000d7211 */ /* 0x000fc600030f0eff */
[----:B------:R0:W-:Y:S01]  /*7f10*/  @P1 STG.E.U16 [R8.64], R53 ;  /* 0x0000003508001986 */ /* 0x0001e2000c101506 */
[----:B------:R-:W-:Y:S05]  /*7f20*/  @!P0 EXIT ;  /* 0x000000000000894d */ /* 0x000fea0003800000 */
[----:B0-----:R-:W-:-:S05]  /*7f30*/  PRMT R6, R55, 0x7632, R6 ;  /* 0x0000763237067816 */ /* 0x001fca0000000006 */
[----:B------:R-:W-:Y:S01]  /*7f40*/  STG.E.U16 [R12.64], R6 ;  /* 0x000000060c007986 */ /* 0x000fe2000c101506 */
[----:B------:R-:W-:Y:S05]  /*7f50*/  EXIT ;  /* 0x000000000000794d */ /* 0x000fea0003800000 */
.L_x_4:
[----:B------:R-:W-:-:S00]  /*7f60*/  BRA `(.L_x_4) ;  /* 0xfffffff000007947 */ /* 0x000fc0000383ffff */
[----:B------:R-:W-:-:S00]  /*7f70*/  NOP ;  /* 0x0000000000007918 */ /* 0x000fc00000000000 */
        /* <DEDUP_REMOVED lines=8> */
.L_x_5:


//--------------------- .nv.shared.matmul_kernel  --------------------------
	.section	.nv.shared.matmul_kernel,"aw",@nobits
	.sectionflags	@""
	.align	16
